	.target	sm_90a

	.elftype	@"ET_EXEC"


//--------------------- .note.nv.tkinfo           --------------------------
	.section	.note.nv.tkinfo,"",@"SHT_NOTE"
	.sectionflags	@"SHF_NOTE_NV_TKINFO"
	.tkinfo
        /*0018*/ 	.word	0x00000002
        /*0030*/ 	.string	""
        /*0030*/ 	.string	"ptxas"
        /*0030*/ 	.string	"Cuda compilation tools, release 13.0, V13.0.88"
        /*0030*/ 	.string	"Build cuda_13.0.r13.0/compiler.36424714_0"
        /*0030*/ 	.string	"-arch sm_90a -m 64 "



//--------------------- .note.nv.cuinfo           --------------------------
	.section	.note.nv.cuinfo,"",@"SHT_NOTE"
	.sectionflags	@"SHF_NOTE_NV_CUINFO"
        /*0018*/ 	.short	0x0002
        /*001a*/ 	.short	0x005a
        /*001c*/ 	.short	0x0082
	.zero		2


//--------------------- .nv.info                  --------------------------
	.section	.nv.info,"",@"SHT_CUDA_INFO"
	.align	4


	//----- nvinfo : EIATTR_REGCOUNT
	.align		4
        /*0000*/ 	.byte	0x04, 0x2f
        /*0002*/ 	.short	(.L_12 - .L_11)
	.align		4
.L_11:
        /*0004*/ 	.word	index@(_ZN7cutlass13device_kernelINS_4gemm6kernel13GemmUniversalIN4cute5tupleIJiiiiEEENS1_10collective13CollectiveMmaINS1_37MainloopSm90TmaGmmaWarpSpecializedFP8ILi4ENS5_IJNS4_1CILi1EEESB_SB_EEENS1_35KernelTmaWarpSpecializedCooperativeEEENS5_IJNSA_ILi128EEENSA_ILi256EEESF_EEENS_12float_e4m3_tENS5_IJlSB_lEEESI_SJ_NS4_8TiledMMAINS4_8MMA_AtomIJNS4_4SM904GMMA31MMA_64x256x32_F32E4M3E4M3_SS_TNILNSN_7ScaleInE1ELSP_1EEEEEENS4_6LayoutINS5_IJNSA_ILi2EEESB_SB_EEENS5_IJSB_NSA_ILi0EEESV_EEEEENS5_IJNS4_10UnderscoreESY_SY_EEEEENS4_13SM90_TMA_LOADENS4_14ComposedLayoutINS4_7SwizzleILi3ELi4ELi3EEENS4_18smem_ptr_flag_bitsILi8EEENSS_INS5_IJNSA_ILi8EEESF_EEENS5_IJSF_SB_EEEEEEEvNS4_8identityES11_S1B_vS1C_EENS_8epilogue10collective6detail29Sm90TmaWarpSpecializedAdapterINS1F_15DefaultEpilogueISI_SJ_SJ_NS1E_6thread17LinearCombinationISI_Li1EffLNS1J_9ScaleType4KindE0ELNS_15FloatRoundStyleE2ESI_EENS1_15EpilogueDefaultEEEEEvvEEEEvNT_6ParamsE)
        /*0008*/ 	.word	0x000000a8


	//----- nvinfo : EIATTR_FRAME_SIZE
	.align		4
.L_12:
        /*000c*/ 	.byte	0x04, 0x11
        /*000e*/ 	.short	(.L_14 - .L_13)
	.align		4
.L_13:
        /*0010*/ 	.word	index@(_ZN7cutlass13device_kernelINS_4gemm6kernel13GemmUniversalIN4cute5tupleIJiiiiEEENS1_10collective13CollectiveMmaINS1_37MainloopSm90TmaGmmaWarpSpecializedFP8ILi4ENS5_IJNS4_1CILi1EEESB_SB_EEENS1_35KernelTmaWarpSpecializedCooperativeEEENS5_IJNSA_ILi128EEENSA_ILi256EEESF_EEENS_12float_e4m3_tENS5_IJlSB_lEEESI_SJ_NS4_8TiledMMAINS4_8MMA_AtomIJNS4_4SM904GMMA31MMA_64x256x32_F32E4M3E4M3_SS_TNILNSN_7ScaleInE1ELSP_1EEEEEENS4_6LayoutINS5_IJNSA_ILi2EEESB_SB_EEENS5_IJSB_NSA_ILi0EEESV_EEEEENS5_IJNS4_10UnderscoreESY_SY_EEEEENS4_13SM90_TMA_LOADENS4_14ComposedLayoutINS4_7SwizzleILi3ELi4ELi3EEENS4_18smem_ptr_flag_bitsILi8EEENSS_INS5_IJNSA_ILi8EEESF_EEENS5_IJSF_SB_EEEEEEEvNS4_8identityES11_S1B_vS1C_EENS_8epilogue10collective6detail29Sm90TmaWarpSpecializedAdapterINS1F_15DefaultEpilogueISI_SJ_SJ_NS1E_6thread17LinearCombinationISI_Li1EffLNS1J_9ScaleType4KindE0ELNS_15FloatRoundStyleE2ESI_EENS1_15EpilogueDefaultEEEEEvvEEEEvNT_6ParamsE)
        /*0014*/ 	.word	0x000000f0


	//----- nvinfo : EIATTR_MIN_STACK_SIZE
	.align		4
.L_14:
        /*0018*/ 	.byte	0x04, 0x12
        /*001a*/ 	.short	(.L_16 - .L_15)
	.align		4
.L_15:
        /*001c*/ 	.word	index@(_ZN7cutlass13device_kernelINS_4gemm6kernel13GemmUniversalIN4cute5tupleIJiiiiEEENS1_10collective13CollectiveMmaINS1_37MainloopSm90TmaGmmaWarpSpecializedFP8ILi4ENS5_IJNS4_1CILi1EEESB_SB_EEENS1_35KernelTmaWarpSpecializedCooperativeEEENS5_IJNSA_ILi128EEENSA_ILi256EEESF_EEENS_12float_e4m3_tENS5_IJlSB_lEEESI_SJ_NS4_8TiledMMAINS4_8MMA_AtomIJNS4_4SM904GMMA31MMA_64x256x32_F32E4M3E4M3_SS_TNILNSN_7ScaleInE1ELSP_1EEEEEENS4_6LayoutINS5_IJNSA_ILi2EEESB_SB_EEENS5_IJSB_NSA_ILi0EEESV_EEEEENS5_IJNS4_10UnderscoreESY_SY_EEEEENS4_13SM90_TMA_LOADENS4_14ComposedLayoutINS4_7SwizzleILi3ELi4ELi3EEENS4_18smem_ptr_flag_bitsILi8EEENSS_INS5_IJNSA_ILi8EEESF_EEENS5_IJSF_SB_EEEEEEEvNS4_8identityES11_S1B_vS1C_EENS_8epilogue10collective6detail29Sm90TmaWarpSpecializedAdapterINS1F_15DefaultEpilogueISI_SJ_SJ_NS1E_6thread17LinearCombinationISI_Li1EffLNS1J_9ScaleType4KindE0ELNS_15FloatRoundStyleE2ESI_EENS1_15EpilogueDefaultEEEEEvvEEEEvNT_6ParamsE)
        /*0020*/ 	.word	0x000000f0
.L_16:


//--------------------- .nv.compat                --------------------------
	.section	.nv.compat,"",@"SHT_CUDA_COMPAT_INFO"
	.align	4
        /*0000*/ 	.byte	0x02, 0x09, 0x01, 0x00, 0x02, 0x02, 0x04, 0x00, 0x02, 0x05, 0x05, 0x00, 0x03, 0x07, 0x01, 0x01
        /*0010*/ 	.byte	0x02, 0x03, 0x01, 0x00, 0x02, 0x06, 0x01, 0x00, 0x04, 0x0b, 0x08, 0x00, 0x00, 0x00, 0x00, 0x00
        /*0020*/ 	.byte	0x00, 0x00, 0x00, 0x00


//--------------------- .nv.info._ZN7cutlass13device_kernelINS_4gemm6kernel13GemmUniversalIN4cute5tupleIJiiiiEEENS1_10collective13CollectiveMmaINS1_37MainloopSm90TmaGmmaWarpSpecializedFP8ILi4ENS5_IJNS4_1CILi1EEESB_SB_EEENS1_35KernelTmaWarpSpecializedCooperativeEEENS5_IJNSA_ILi128EEENSA_ILi256EEESF_EEENS_12float_e4m3_tENS5_IJlSB_lEEESI_SJ_NS4_8TiledMMAINS4_8MMA_AtomIJNS4_4SM904GMMA31MMA_64x256x32_F32E4M3E4M3_SS_TNILNSN_7ScaleInE1ELSP_1EEEEEENS4_6LayoutINS5_IJNSA_ILi2EEESB_SB_EEENS5_IJSB_NSA_ILi0EEESV_EEEEENS5_IJNS4_10UnderscoreESY_SY_EEEEENS4_13SM90_TMA_LOADENS4_14ComposedLayoutINS4_7SwizzleILi3ELi4ELi3EEENS4_18smem_ptr_flag_bitsILi8EEENSS_INS5_IJNSA_ILi8EEESF_EEENS5_IJSF_SB_EEEEEEEvNS4_8identityES11_S1B_vS1C_EENS_8epilogue10collective6detail29Sm90TmaWarpSpecializedAdapterINS1F_15DefaultEpilogueISI_SJ_SJ_NS1E_6thread17LinearCombinationISI_Li1EffLNS1J_9ScaleType4KindE0ELNS_15FloatRoundStyleE2ESI_EENS1_15EpilogueDefaultEEEEEvvEEEEvNT_6ParamsE --------------------------
	.section	.nv.info._ZN7cutlass13device_kernelINS_4gemm6kernel13GemmUniversalIN4cute5tupleIJiiiiEEENS1_10collective13CollectiveMmaINS1_37MainloopSm90TmaGmmaWarpSpecializedFP8ILi4ENS5_IJNS4_1CILi1EEESB_SB_EEENS1_35KernelTmaWarpSpecializedCooperativeEEENS5_IJNSA_ILi128EEENSA_ILi256EEESF_EEENS_12float_e4m3_tENS5_IJlSB_lEEESI_SJ_NS4_8TiledMMAINS4_8MMA_AtomIJNS4_4SM904GMMA31MMA_64x256x32_F32E4M3E4M3_SS_TNILNSN_7ScaleInE1ELSP_1EEEEEENS4_6LayoutINS5_IJNSA_ILi2EEESB_SB_EEENS5_IJSB_NSA_ILi0EEESV_EEEEENS5_IJNS4_10UnderscoreESY_SY_EEEEENS4_13SM90_TMA_LOADENS4_14ComposedLayoutINS4_7SwizzleILi3ELi4ELi3EEENS4_18smem_ptr_flag_bitsILi8EEENSS_INS5_IJNSA_ILi8EEESF_EEENS5_IJSF_SB_EEEEEEEvNS4_8identityES11_S1B_vS1C_EENS_8epilogue10collective6detail29Sm90TmaWarpSpecializedAdapterINS1F_15DefaultEpilogueISI_SJ_SJ_NS1E_6thread17LinearCombinationISI_Li1EffLNS1J_9ScaleType4KindE0ELNS_15FloatRoundStyleE2ESI_EENS1_15EpilogueDefaultEEEEEvvEEEEvNT_6ParamsE,"",@"SHT_CUDA_INFO"
	.sectionflags	@""
	.align	4


	//----- nvinfo : EIATTR_CUDA_API_VERSION
	.align		4
        /*0000*/ 	.byte	0x04, 0x37
        /*0002*/ 	.short	(.L_18 - .L_17)
.L_17:
        /*0004*/ 	.word	0x00000082


	//----- nvinfo : EIATTR_KPARAM_INFO
	.align		4
.L_18:
        /*0008*/ 	.byte	0x04, 0x17
        /*000a*/ 	.short	(.L_20 - .L_19)
.L_19:
        /*000c*/ 	.word	0x00000000
        /*0010*/ 	.short	0x0000
        /*0012*/ 	.short	0x0070
        /*0014*/ 	.byte	0x00, 0xf0, 0x01, 0x10


	//----- nvinfo : EIATTR_SPARSE_MMA_MASK
	.align		4
.L_20:
        /*0018*/ 	.byte	0x03, 0x50
        /*001a*/ 	.short	0x0000


	//----- nvinfo : EIATTR_MAXREG_COUNT
	.align		4
        /*001c*/ 	.byte	0x03, 0x1b
        /*001e*/ 	.short	0x00a8


	//----- nvinfo : EIATTR_NUM_BARRIERS
	.align		4
        /*0020*/ 	.byte	0x02, 0x4c
        /*0022*/ 	.byte	0x01
	.zero		1


	//----- nvinfo : EIATTR_ANNOTATIONS
	.align		4
        /*0024*/ 	.byte	0x04, 0x55
        /*0026*/ 	.short	(.L_22 - .L_21)


	//   ....[0]....
.L_21:
        /*0028*/ 	.word	0x00000001
        /*002c*/ 	.byte	0x90, 0x05, 0x00, 0x00, 0x01, 0x00, 0x00, 0x00, 0xb0, 0x05, 0x00, 0x00, 0x01, 0x00, 0x00, 0x00
        /* <DEDUP_REMOVED lines=185> */
        /*0bcc*/ 	.byte	0x10, 0x01, 0x01, 0x00


	//----- nvinfo : EIATTR_MERCURY_ISA_VERSION
	.align		4
.L_22:
        /*0bd0*/ 	.byte	0x03, 0x5f
        /*0bd2*/ 	.short	0x0101


	//----- nvinfo : EIATTR_INT_WARP_WIDE_INSTR_OFFSETS
	.align		4
        /*0bd4*/ 	.byte	0x04, 0x31
        /*0bd6*/ 	.short	(.L_24 - .L_23)


	//   ....[0]....
.L_23:
        /*0bd8*/ 	.word	0x00000460


	//   ....[1]....
        /*0bdc*/ 	.word	0x00000470


	//   ....[2]....
        /*0be0*/ 	.word	0x000005a0


	//----- nvinfo : EIATTR_COOP_GROUP_MASK_REGIDS
	.align		4
.L_24:
        /*0be4*/ 	.byte	0x04, 0x29
        /*0be6*/ 	.short	(.L_26 - .L_25)


	//   ....[0]....
.L_25:
        /*0be8*/ 	.word	0xffffffff


	//   ....[1]....
        /*0bec*/ 	.word	0xffffffff


	//   ....[2]....
        /*0bf0*/ 	.word	0xffffffff


	//   ....[3]....
        /*0bf4*/ 	.word	0xffffffff


	//   ....[4]....
        /*0bf8*/ 	.word	0xffffffff


	//----- nvinfo : EIATTR_COOP_GROUP_INSTR_OFFSETS
	.align		4
.L_26:
        /*0bfc*/ 	.byte	0x04, 0x28
        /*0bfe*/ 	.short	(.L_28 - .L_27)


	//   ....[0]....
.L_27:
        /*0c00*/ 	.word	0x00000070


	//   ....[1]....
        /*0c04*/ 	.word	0x00000080


	//   ....[2]....
        /*0c08*/ 	.word	0x000001a0


	//   ....[3]....
        /*0c0c*/ 	.word	0x000003b0


	//   ....[4]....
        /*0c10*/ 	.word	0x000012f0


	//----- nvinfo : EIATTR_REG_RECONFIG
	.align		4
.L_28:
        /*0c14*/ 	.byte	0x01, 0x54
	.zero		2


	//----- nvinfo : EIATTR_MBARRIER_INSTR_OFFSETS
	.align		4
        /*0c18*/ 	.byte	0x04, 0x39
        /*0c1a*/ 	.short	(.L_30 - .L_29)


	//   ....[0]....
.L_29:
        /*0c1c*/ 	.word	0x00000320
        /*0c20*/ 	.word	0x000000ff
        /*0c24*/ 	.word	0x00000000
        /*0c28*/ 	.short	0x0100
        /*0c2a*/ 	.byte	0x09
	.zero		1


	//   ....[1]....
        /*0c2c*/ 	.word	0x00000330
        /*0c30*/ 	.word	0x000000ff
        /*0c34*/ 	.word	0x00000020
        /*0c38*/ 	.short	0x0100
        /*0c3a*/ 	.byte	0x09
	.zero		1


	//   ....[2]....
        /*0c3c*/ 	.word	0x00000340
        /*0c40*/ 	.word	0x000000ff
        /*0c44*/ 	.word	0x00000008
        /*0c48*/ 	.short	0x0100
        /*0c4a*/ 	.byte	0x09
	.zero		1


	//   ....[3]....
        /*0c4c*/ 	.word	0x00000350
        /*0c50*/ 	.word	0x000000ff
        /*0c54*/ 	.word	0x00000028
        /*0c58*/ 	.short	0x0100
        /*0c5a*/ 	.byte	0x09
	.zero		1


	//   ....[4]....
        /*0c5c*/ 	.word	0x00000360
        /*0c60*/ 	.word	0x000000ff
        /*0c64*/ 	.word	0x00000010
        /*0c68*/ 	.short	0x0100
        /*0c6a*/ 	.byte	0x09
	.zero		1


	//   ....[5]....
        /*0c6c*/ 	.word	0x00000370
        /*0c70*/ 	.word	0x000000ff
        /*0c74*/ 	.word	0x00000030
        /*0c78*/ 	.short	0x0100
        /*0c7a*/ 	.byte	0x09
	.zero		1


	//   ....[6]....
        /*0c7c*/ 	.word	0x00000380
        /*0c80*/ 	.word	0x000000ff
        /*0c84*/ 	.word	0x00000018
        /*0c88*/ 	.short	0x0100
        /*0c8a*/ 	.byte	0x09
	.zero		1


	//   ....[7]....
        /*0c8c*/ 	.word	0x00000390
        /*0c90*/ 	.word	0x000000ff
        /*0c94*/ 	.word	0x00000038
        /*0c98*/ 	.short	0x0100
        /*0c9a*/ 	.byte	0x09
	.zero		1


	//   ....[8]....
        /*0c9c*/ 	.word	0x000005d0
        /*0ca0*/ 	.word	0x000000ff
        /*0ca4*/ 	.word	0x00000050
        /*0ca8*/ 	.short	0x0100
        /*0caa*/ 	.byte	0x06
	.zero		1


	//   ....[9]....
        /*0cac*/ 	.word	0x000005e0
        /*0cb0*/ 	.word	0x000000ff
        /*0cb4*/ 	.word	0x00000058
        /*0cb8*/ 	.short	0x0100
        /*0cba*/ 	.byte	0x06
	.zero		1


	//   ....[10]....
        /*0cbc*/ 	.word	0x00001af0
        /*0cc0*/ 	.word	0x000000ff
        /*0cc4*/ 	.word	0x00000000
        /*0cc8*/ 	.short	0x010a
        /*0cca*/ 	.byte	0x06
	.zero		1


	//   ....[11]....
        /*0ccc*/ 	.word	0x00001b30
        /*0cd0*/ 	.word	0x000000ff
        /*0cd4*/ 	.word	0x00000000
        /*0cd8*/ 	.short	0x010a
        /*0cda*/ 	.byte	0x06
	.zero		1


	//   ....[12]....
        /*0cdc*/ 	.word	0x00002df0
        /*0ce0*/ 	.word	0x000000ff
        /*0ce4*/ 	.word	0x00000000
        /*0ce8*/ 	.short	0x010a
        /*0cea*/ 	.byte	0x09
	.zero		1


	//   ....[13]....
        /*0cec*/ 	.word	0x00002e30
        /*0cf0*/ 	.word	0x000000ff
        /*0cf4*/ 	.word	0x00000000
        /*0cf8*/ 	.short	0x010a
        /*0cfa*/ 	.byte	0x09
	.zero		1


	//   ....[14]....
        /*0cfc*/ 	.word	0x00003f00
        /*0d00*/ 	.word	0x000000ff
        /*0d04*/ 	.word	0x00000000
        /*0d08*/ 	.short	0x0101
        /*0d0a*/ 	.byte	0x08
	.zero		1


	//   ....[15]....
        /*0d0c*/ 	.word	0x00005070
        /*0d10*/ 	.word	0x000000ff
        /*0d14*/ 	.word	0x00000000
        /*0d18*/ 	.short	0x0101
        /*0d1a*/ 	.byte	0x06
	.zero		1


	//   ....[16]....
        /*0d1c*/ 	.word	0x0000f320
        /*0d20*/ 	.word	0x0000000d
        /*0d24*/ 	.word	0x00000020
        /*0d28*/ 	.short	0x010a
        /*0d2a*/ 	.byte	0x3f
	.zero		1


	//   ....[17]....
        /*0d2c*/ 	.word	0x0000f730
        /*0d30*/ 	.word	0x00000003
        /*0d34*/ 	.word	0x00000058
        /*0d38*/ 	.short	0x0101
        /*0d3a*/ 	.byte	0x3f
	.zero		1


	//   ....[18]....
        /*0d3c*/ 	.word	0x0000fe60
        /*0d40*/ 	.word	0x00000007
        /*0d44*/ 	.word	0x00000000
        /*0d48*/ 	.short	0x010a
        /*0d4a*/ 	.byte	0x3f
	.zero		1


	//   ....[19]....
        /*0d4c*/ 	.word	0x0000fee0
        /*0d50*/ 	.word	0x00000009
        /*0d54*/ 	.word	0x00000000
        /*0d58*/ 	.short	0x010a
        /*0d5a*/ 	.byte	0x3f
	.zero		1


	//   ....[20]....
        /*0d5c*/ 	.word	0x0000ff70
        /*0d60*/ 	.word	0x00000006
        /*0d64*/ 	.word	0x00000000
        /*0d68*/ 	.short	0x010a
        /*0d6a*/ 	.byte	0x3f
	.zero		1


	//   ....[21]....
        /*0d6c*/ 	.word	0x00010000
        /*0d70*/ 	.word	0x00000003
        /*0d74*/ 	.word	0x00000000
        /*0d78*/ 	.short	0x010a
        /*0d7a*/ 	.byte	0x3f
	.zero		1


	//   ....[22]....
        /*0d7c*/ 	.word	0x00010070
        /*0d80*/ 	.word	0x00000003
        /*0d84*/ 	.word	0x00000000
        /*0d88*/ 	.short	0x010a
        /*0d8a*/ 	.byte	0x3f
	.zero		1


	//   ....[23]....
        /*0d8c*/ 	.word	0x000100e0
        /*0d90*/ 	.word	0x00000000
        /*0d94*/ 	.word	0x00000000
        /*0d98*/ 	.short	0x010a
        /*0d9a*/ 	.byte	0x3f
	.zero		1


	//   ....[24]....
        /*0d9c*/ 	.word	0x000101c0
        /*0da0*/ 	.word	0x0000000d
        /*0da4*/ 	.word	0x00000020
        /*0da8*/ 	.short	0x010a
        /*0daa*/ 	.byte	0x3f
	.zero		1


	//   ....[25]....
        /*0dac*/ 	.word	0x000102a0
        /*0db0*/ 	.word	0x00000007
        /*0db4*/ 	.word	0x00000000
        /*0db8*/ 	.short	0x010a
        /*0dba*/ 	.byte	0x3f
	.zero		1


	//   ....[26]....
        /*0dbc*/ 	.word	0x000102f0
        /*0dc0*/ 	.word	0x00000009
        /*0dc4*/ 	.word	0x00000000
        /*0dc8*/ 	.short	0x010a
        /*0dca*/ 	.byte	0x3f
	.zero		1


	//   ....[27]....
        /*0dcc*/ 	.word	0x00010340
        /*0dd0*/ 	.word	0x00000006
        /*0dd4*/ 	.word	0x00000000
        /*0dd8*/ 	.short	0x010a
        /*0dda*/ 	.byte	0x3f
	.zero		1


	//----- nvinfo : EIATTR_NUM_MBARRIERS
	.align		4
.L_30:
        /*0ddc*/ 	.byte	0x03, 0x38
        /*0dde*/ 	.short	0x000a


	//----- nvinfo : EIATTR_EXIT_INSTR_OFFSETS
	.align		4
        /*0de0*/ 	.byte	0x04, 0x1c
        /*0de2*/ 	.short	(.L_32 - .L_31)


	//   ....[0]....
.L_31:
        /*0de4*/ 	.word	0x00000640


	//   ....[1]....
        /*0de8*/ 	.word	0x00000f90


	//   ....[2]....
        /*0dec*/ 	.word	0x0000e960


	//   ....[3]....
        /*0df0*/ 	.word	0x0000efb0


	//   ....[4]....
        /*0df4*/ 	.word	0x00010050


	//----- nvinfo : EIATTR_MAX_THREADS
	.align		4
.L_32:
        /*0df8*/ 	.byte	0x04, 0x05
        /*0dfa*/ 	.short	(.L_34 - .L_33)
.L_33:
        /*0dfc*/ 	.word	0x00000180
        /*0e00*/ 	.word	0x00000001
        /*0e04*/ 	.word	0x00000001


	//----- nvinfo : EIATTR_CRS_STACK_SIZE
	.align		4
.L_34:
        /*0e08*/ 	.byte	0x04, 0x1e
        /*0e0a*/ 	.short	(.L_36 - .L_35)
.L_35:
        /*0e0c*/ 	.word	0x00000000


	//----- nvinfo : EIATTR_CBANK_PARAM_SIZE
	.align		4
.L_36:
        /*0e10*/ 	.byte	0x03, 0x19
        /*0e12*/ 	.short	0x0470


	//----- nvinfo : EIATTR_PARAM_CBANK
	.align		4
        /*0e14*/ 	.byte	0x04, 0x0a
        /*0e16*/ 	.short	(.L_38 - .L_37)
	.align		4
.L_37:
        /*0e18*/ 	.word	index@(.nv.constant0._ZN7cutlass13device_kernelINS_4gemm6kernel13GemmUniversalIN4cute5tupleIJiiiiEEENS1_10collective13CollectiveMmaINS1_37MainloopSm90TmaGmmaWarpSpecializedFP8ILi4ENS5_IJNS4_1CILi1EEESB_SB_EEENS1_35KernelTmaWarpSpecializedCooperativeEEENS5_IJNSA_ILi128EEENSA_ILi256EEESF_EEENS_12float_e4m3_tENS5_IJlSB_lEEESI_SJ_NS4_8TiledMMAINS4_8MMA_AtomIJNS4_4SM904GMMA31MMA_64x256x32_F32E4M3E4M3_SS_TNILNSN_7ScaleInE1ELSP_1EEEEEENS4_6LayoutINS5_IJNSA_ILi2EEESB_SB_EEENS5_IJSB_NSA_ILi0EEESV_EEEEENS5_IJNS4_10UnderscoreESY_SY_EEEEENS4_13SM90_TMA_LOADENS4_14ComposedLayoutINS4_7SwizzleILi3ELi4ELi3EEENS4_18smem_ptr_flag_bitsILi8EEENSS_INS5_IJNSA_ILi8EEESF_EEENS5_IJSF_SB_EEEEEEEvNS4_8identityES11_S1B_vS1C_EENS_8epilogue10collective6detail29Sm90TmaWarpSpecializedAdapterINS1F_15DefaultEpilogueISI_SJ_SJ_NS1E_6thread17LinearCombinationISI_Li1EffLNS1J_9ScaleType4KindE0ELNS_15FloatRoundStyleE2ESI_EENS1_15EpilogueDefaultEEEEEvvEEEEvNT_6ParamsE)
        /*0e1c*/ 	.short	0x0210
        /*0e1e*/ 	.short	0x0470


	//----- nvinfo : EIATTR_SW_WAR
	.align		4
.L_38:
        /*0e20*/ 	.byte	0x04, 0x36
        /*0e22*/ 	.short	(.L_40 - .L_39)
.L_39:
        /*0e24*/ 	.word	0x00000008
.L_40:


//--------------------- .nv.callgraph             --------------------------
	.section	.nv.callgraph,"",@"SHT_CUDA_CALLGRAPH"
	.align	4
	.sectionentsize	8
	.align		4
        /*0000*/ 	.word	0x00000000
	.align		4
        /*0004*/ 	.word	0xffffffff
	.align		4
        /*0008*/ 	.word	0x00000000
	.align		4
        /*000c*/ 	.word	0xfffffffe
	.align		4
        /*0010*/ 	.word	0x00000000
	.align		4
        /*0014*/ 	.word	0xfffffffd
	.align		4
        /*0018*/ 	.word	0x00000000
	.align		4
        /*001c*/ 	.word	0xfffffffc


//--------------------- .nv.constant4             --------------------------
	.section	.nv.constant4,"a",@progbits
	.align	8
	.align		8
.nv.constant4:
        /*0000*/ 	.dword	_ZN39_INTERNAL_ae6fa5e3_4_k_cu_f52c57a1_45164cuda3std3__45__cpo5beginE
	.align		8
        /*0008*/ 	.dword	_ZN39_INTERNAL_ae6fa5e3_4_k_cu_f52c57a1_45164cuda3std3__45__cpo3endE
	.align		8
        /*0010*/ 	.dword	_ZN39_INTERNAL_ae6fa5e3_4_k_cu_f52c57a1_45164cuda3std3__45__cpo6cbeginE
	.align		8
        /*0018*/ 	.dword	_ZN39_INTERNAL_ae6fa5e3_4_k_cu_f52c57a1_45164cuda3std3__45__cpo4cendE
	.align		8
        /*0020*/ 	.dword	_ZN39_INTERNAL_ae6fa5e3_4_k_cu_f52c57a1_45164cuda3std3__441_GLOBAL__N__ae6fa5e3_4_k_cu_f52c57a1_45166ignoreE
	.align		8
        /*0028*/ 	.dword	_ZN39_INTERNAL_ae6fa5e3_4_k_cu_f52c57a1_45164cuda3std3__419piecewise_constructE
	.align		8
        /*0030*/ 	.dword	_ZN39_INTERNAL_ae6fa5e3_4_k_cu_f52c57a1_45164cuda3std3__48in_placeE
	.align		8
        /*0038*/ 	.dword	_ZN39_INTERNAL_ae6fa5e3_4_k_cu_f52c57a1_45164cuda3std6ranges3__45__cpo4swapE
	.align		8
        /*0040*/ 	.dword	_ZN39_INTERNAL_ae6fa5e3_4_k_cu_f52c57a1_45164cuda3std6ranges3__45__cpo9iter_moveE
	.align		8
        /*0048*/ 	.dword	_ZN39_INTERNAL_ae6fa5e3_4_k_cu_f52c57a1_45164cute7productE
	.align		8
        /*0050*/ 	.dword	_ZN39_INTERNAL_ae6fa5e3_4_k_cu_f52c57a1_45164cute1_E


//--------------------- .text._ZN7cutlass13device_kernelINS_4gemm6kernel13GemmUniversalIN4cute5tupleIJiiiiEEENS1_10collective13CollectiveMmaINS1_37MainloopSm90TmaGmmaWarpSpecializedFP8ILi4ENS5_IJNS4_1CILi1EEESB_SB_EEENS1_35KernelTmaWarpSpecializedCooperativeEEENS5_IJNSA_ILi128EEENSA_ILi256EEESF_EEENS_12float_e4m3_tENS5_IJlSB_lEEESI_SJ_NS4_8TiledMMAINS4_8MMA_AtomIJNS4_4SM904GMMA31MMA_64x256x32_F32E4M3E4M3_SS_TNILNSN_7ScaleInE1ELSP_1EEEEEENS4_6LayoutINS5_IJNSA_ILi2EEESB_SB_EEENS5_IJSB_NSA_ILi0EEESV_EEEEENS5_IJNS4_10UnderscoreESY_SY_EEEEENS4_13SM90_TMA_LOADENS4_14ComposedLayoutINS4_7SwizzleILi3ELi4ELi3EEENS4_18smem_ptr_flag_bitsILi8EEENSS_INS5_IJNSA_ILi8EEESF_EEENS5_IJSF_SB_EEEEEEEvNS4_8identityES11_S1B_vS1C_EENS_8epilogue10collective6detail29Sm90TmaWarpSpecializedAdapterINS1F_15DefaultEpilogueISI_SJ_SJ_NS1E_6thread17LinearCombinationISI_Li1EffLNS1J_9ScaleType4KindE0ELNS_15FloatRoundStyleE2ESI_EENS1_15EpilogueDefaultEEEEEvvEEEEvNT_6ParamsE --------------------------
	.section	.text._ZN7cutlass13device_kernelINS_4gemm6kernel13GemmUniversalIN4cute5tupleIJiiiiEEENS1_10collective13CollectiveMmaINS1_37MainloopSm90TmaGmmaWarpSpecializedFP8ILi4ENS5_IJNS4_1CILi1EEESB_SB_EEENS1_35KernelTmaWarpSpecializedCooperativeEEENS5_IJNSA_ILi128EEENSA_ILi256EEESF_EEENS_12float_e4m3_tENS5_IJlSB_lEEESI_SJ_NS4_8TiledMMAINS4_8MMA_AtomIJNS4_4SM904GMMA31MMA_64x256x32_F32E4M3E4M3_SS_TNILNSN_7ScaleInE1ELSP_1EEEEEENS4_6LayoutINS5_IJNSA_ILi2EEESB_SB_EEENS5_IJSB_NSA_ILi0EEESV_EEEEENS5_IJNS4_10UnderscoreESY_SY_EEEEENS4_13SM90_TMA_LOADENS4_14ComposedLayoutINS4_7SwizzleILi3ELi4ELi3EEENS4_18smem_ptr_flag_bitsILi8EEENSS_INS5_IJNSA_ILi8EEESF_EEENS5_IJSF_SB_EEEEEEEvNS4_8identityES11_S1B_vS1C_EENS_8epilogue10collective6detail29Sm90TmaWarpSpecializedAdapterINS1F_15DefaultEpilogueISI_SJ_SJ_NS1E_6thread17LinearCombinationISI_Li1EffLNS1J_9ScaleType4KindE0ELNS_15FloatRoundStyleE2ESI_EENS1_15EpilogueDefaultEEEEEvvEEEEvNT_6ParamsE,"ax",@progbits
	.align	128
.text._ZN7cutlass13device_kernelINS_4gemm6kernel13GemmUniversalIN4cute5tupleIJiiiiEEENS1_10collective13CollectiveMmaINS1_37MainloopSm90TmaGmmaWarpSpecializedFP8ILi4ENS5_IJNS4_1CILi1EEESB_SB_EEENS1_35KernelTmaWarpSpecializedCooperativeEEENS5_IJNSA_ILi128EEENSA_ILi256EEESF_EEENS_12float_e4m3_tENS5_IJlSB_lEEESI_SJ_NS4_8TiledMMAINS4_8MMA_AtomIJNS4_4SM904GMMA31MMA_64x256x32_F32E4M3E4M3_SS_TNILNSN_7ScaleInE1ELSP_1EEEEEENS4_6LayoutINS5_IJNSA_ILi2EEESB_SB_EEENS5_IJSB_NSA_ILi0EEESV_EEEEENS5_IJNS4_10UnderscoreESY_SY_EEEEENS4_13SM90_TMA_LOADENS4_14ComposedLayoutINS4_7SwizzleILi3ELi4ELi3EEENS4_18smem_ptr_flag_bitsILi8EEENSS_INS5_IJNSA_ILi8EEESF_EEENS5_IJSF_SB_EEEEEEEvNS4_8identityES11_S1B_vS1C_EENS_8epilogue10collective6detail29Sm90TmaWarpSpecializedAdapterINS1F_15DefaultEpilogueISI_SJ_SJ_NS1E_6thread17LinearCombinationISI_Li1EffLNS1J_9ScaleType4KindE0ELNS_15FloatRoundStyleE2ESI_EENS1_15EpilogueDefaultEEEEEvvEEEEvNT_6ParamsE:
        .type           _ZN7cutlass13device_kernelINS_4gemm6kernel13GemmUniversalIN4cute5tupleIJiiiiEEENS1_10collective13CollectiveMmaINS1_37MainloopSm90TmaGmmaWarpSpecializedFP8ILi4ENS5_IJNS4_1CILi1EEESB_SB_EEENS1_35KernelTmaWarpSpecializedCooperativeEEENS5_IJNSA_ILi128EEENSA_ILi256EEESF_EEENS_12float_e4m3_tENS5_IJlSB_lEEESI_SJ_NS4_8TiledMMAINS4_8MMA_AtomIJNS4_4SM904GMMA31MMA_64x256x32_F32E4M3E4M3_SS_TNILNSN_7ScaleInE1ELSP_1EEEEEENS4_6LayoutINS5_IJNSA_ILi2EEESB_SB_EEENS5_IJSB_NSA_ILi0EEESV_EEEEENS5_IJNS4_10UnderscoreESY_SY_EEEEENS4_13SM90_TMA_LOADENS4_14ComposedLayoutINS4_7SwizzleILi3ELi4ELi3EEENS4_18smem_ptr_flag_bitsILi8EEENSS_INS5_IJNSA_ILi8EEESF_EEENS5_IJSF_SB_EEEEEEEvNS4_8identityES11_S1B_vS1C_EENS_8epilogue10collective6detail29Sm90TmaWarpSpecializedAdapterINS1F_15DefaultEpilogueISI_SJ_SJ_NS1E_6thread17LinearCombinationISI_Li1EffLNS1J_9ScaleType4KindE0ELNS_15FloatRoundStyleE2ESI_EENS1_15EpilogueDefaultEEEEEvvEEEEvNT_6ParamsE,@function
        .size           _ZN7cutlass13device_kernelINS_4gemm6kernel13GemmUniversalIN4cute5tupleIJiiiiEEENS1_10collective13CollectiveMmaINS1_37MainloopSm90TmaGmmaWarpSpecializedFP8ILi4ENS5_IJNS4_1CILi1EEESB_SB_EEENS1_35KernelTmaWarpSpecializedCooperativeEEENS5_IJNSA_ILi128EEENSA_ILi256EEESF_EEENS_12float_e4m3_tENS5_IJlSB_lEEESI_SJ_NS4_8TiledMMAINS4_8MMA_AtomIJNS4_4SM904GMMA31MMA_64x256x32_F32E4M3E4M3_SS_TNILNSN_7ScaleInE1ELSP_1EEEEEENS4_6LayoutINS5_IJNSA_ILi2EEESB_SB_EEENS5_IJSB_NSA_ILi0EEESV_EEEEENS5_IJNS4_10UnderscoreESY_SY_EEEEENS4_13SM90_TMA_LOADENS4_14ComposedLayoutINS4_7SwizzleILi3ELi4ELi3EEENS4_18smem_ptr_flag_bitsILi8EEENSS_INS5_IJNSA_ILi8EEESF_EEENS5_IJSF_SB_EEEEEEEvNS4_8identityES11_S1B_vS1C_EENS_8epilogue10collective6detail29Sm90TmaWarpSpecializedAdapterINS1F_15DefaultEpilogueISI_SJ_SJ_NS1E_6thread17LinearCombinationISI_Li1EffLNS1J_9ScaleType4KindE0ELNS_15FloatRoundStyleE2ESI_EENS1_15EpilogueDefaultEEEEEvvEEEEvNT_6ParamsE,(.L_x_329 - _ZN7cutlass13device_kernelINS_4gemm6kernel13GemmUniversalIN4cute5tupleIJiiiiEEENS1_10collective13CollectiveMmaINS1_37MainloopSm90TmaGmmaWarpSpecializedFP8ILi4ENS5_IJNS4_1CILi1EEESB_SB_EEENS1_35KernelTmaWarpSpecializedCooperativeEEENS5_IJNSA_ILi128EEENSA_ILi256EEESF_EEENS_12float_e4m3_tENS5_IJlSB_lEEESI_SJ_NS4_8TiledMMAINS4_8MMA_AtomIJNS4_4SM904GMMA31MMA_64x256x32_F32E4M3E4M3_SS_TNILNSN_7ScaleInE1ELSP_1EEEEEENS4_6LayoutINS5_IJNSA_ILi2EEESB_SB_EEENS5_IJSB_NSA_ILi0EEESV_EEEEENS5_IJNS4_10UnderscoreESY_SY_EEEEENS4_13SM90_TMA_LOADENS4_14ComposedLayoutINS4_7SwizzleILi3ELi4ELi3EEENS4_18smem_ptr_flag_bitsILi8EEENSS_INS5_IJNSA_ILi8EEESF_EEENS5_IJSF_SB_EEEEEEEvNS4_8identityES11_S1B_vS1C_EENS_8epilogue10collective6detail29Sm90TmaWarpSpecializedAdapterINS1F_15DefaultEpilogueISI_SJ_SJ_NS1E_6thread17LinearCombinationISI_Li1EffLNS1J_9ScaleType4KindE0ELNS_15FloatRoundStyleE2ESI_EENS1_15EpilogueDefaultEEEEEvvEEEEvNT_6ParamsE)
        .other          _ZN7cutlass13device_kernelINS_4gemm6kernel13GemmUniversalIN4cute5tupleIJiiiiEEENS1_10collective13CollectiveMmaINS1_37MainloopSm90TmaGmmaWarpSpecializedFP8ILi4ENS5_IJNS4_1CILi1EEESB_SB_EEENS1_35KernelTmaWarpSpecializedCooperativeEEENS5_IJNSA_ILi128EEENSA_ILi256EEESF_EEENS_12float_e4m3_tENS5_IJlSB_lEEESI_SJ_NS4_8TiledMMAINS4_8MMA_AtomIJNS4_4SM904GMMA31MMA_64x256x32_F32E4M3E4M3_SS_TNILNSN_7ScaleInE1ELSP_1EEEEEENS4_6LayoutINS5_IJNSA_ILi2EEESB_SB_EEENS5_IJSB_NSA_ILi0EEESV_EEEEENS5_IJNS4_10UnderscoreESY_SY_EEEEENS4_13SM90_TMA_LOADENS4_14ComposedLayoutINS4_7SwizzleILi3ELi4ELi3EEENS4_18smem_ptr_flag_bitsILi8EEENSS_INS5_IJNSA_ILi8EEESF_EEENS5_IJSF_SB_EEEEEEEvNS4_8identityES11_S1B_vS1C_EENS_8epilogue10collective6detail29Sm90TmaWarpSpecializedAdapterINS1F_15DefaultEpilogueISI_SJ_SJ_NS1E_6thread17LinearCombinationISI_Li1EffLNS1J_9ScaleType4KindE0ELNS_15FloatRoundStyleE2ESI_EENS1_15EpilogueDefaultEEEEEvvEEEEvNT_6ParamsE,@"STO_CUDA_ENTRY STV_DEFAULT"
_ZN7cutlass13device_kernelINS_4gemm6kernel13GemmUniversalIN4cute5tupleIJiiiiEEENS1_10collective13CollectiveMmaINS1_37MainloopSm90TmaGmmaWarpSpecializedFP8ILi4ENS5_IJNS4_1CILi1EEESB_SB_EEENS1_35KernelTmaWarpSpecializedCooperativeEEENS5_IJNSA_ILi128EEENSA_ILi256EEESF_EEENS_12float_e4m3_tENS5_IJlSB_lEEESI_SJ_NS4_8TiledMMAINS4_8MMA_AtomIJNS4_4SM904GMMA31MMA_64x256x32_F32E4M3E4M3_SS_TNILNSN_7ScaleInE1ELSP_1EEEEEENS4_6LayoutINS5_IJNSA_ILi2EEESB_SB_EEENS5_IJSB_NSA_ILi0EEESV_EEEEENS5_IJNS4_10UnderscoreESY_SY_EEEEENS4_13SM90_TMA_LOADENS4_14ComposedLayoutINS4_7SwizzleILi3ELi4ELi3EEENS4_18smem_ptr_flag_bitsILi8EEENSS_INS5_IJNSA_ILi8EEESF_EEENS5_IJSF_SB_EEEEEEEvNS4_8identityES11_S1B_vS1C_EENS_8epilogue10collective6detail29Sm90TmaWarpSpecializedAdapterINS1F_15DefaultEpilogueISI_SJ_SJ_NS1E_6thread17LinearCombinationISI_Li1EffLNS1J_9ScaleType4KindE0ELNS_15FloatRoundStyleE2ESI_EENS1_15EpilogueDefaultEEEEEvvEEEEvNT_6ParamsE:
[----:B------:R-:W0:Y:S02]  /*0000*/  LDC R1, c[0x0][0x28] ;  /* 0x00000a00ff017b82 */ /* 0x000e240000000800 */
[----:B0-----:R-:W-:Y:S01]  /*0010*/  VIADD R1, R1, 0xffffff10 ;  /* 0xffffff1001017836 */ /* 0x001fe20000000000 */
[----:B------:R-:W0:Y:S01]  /*0020*/  S2R R2, SR_TID.X ;  /* 0x0000000000027919 */ /* 0x000e220000002100 */
[----:B------:R-:W-:Y:S01]  /*0030*/  ELECT P0, URZ, PT ;  /* 0x00000000003f782f */ /* 0x000fe20003800000 */
[----:B------:R-:W-:Y:S01]  /*0040*/  BSSY B0, `(.L_x_0) ;  /* 0x0000015000007945 */ /* 0x000fe20003800000 */
[--C-:B0-----:R-:W-:Y:S02]  /*0050*/  SHF.R.U32.HI R0, RZ, 0x5, R2.reuse ;  /* 0x00000005ff007819 */ /* 0x101fe40000011602 */
[----:B------:R-:W-:-:S03]  /*0060*/  SHF.R.U32.HI R2, RZ, 0x7, R2 ;  /* 0x00000007ff027819 */ /* 0x000fc60000011602 */
[----:B------:R-:W0:Y:S04]  /*0070*/  SHFL.IDX PT, R3, R0, RZ, 0x1f ;  /* 0x00001fff00037589 */ /* 0x000e2800000e0000 */
[----:B------:R-:W1:Y:S01]  /*0080*/  SHFL.IDX PT, R2, R2, RZ, 0x1f ;  /* 0x00001fff02027589 */ /* 0x000e6200000e0000 */
[----:B0-----:R-:W-:Y:S02]  /*0090*/  R2UR UR4, R3 ;  /* 0x00000000030472ca */ /* 0x001fe400000e0000 */
[----:B-1----:R-:W-:-:S11]  /*00a0*/  R2UR UR6, R2 ;  /* 0x00000000020672ca */ /* 0x002fd600000e0000 */
[----:B------:R-:W-:Y:S02]  /*00b0*/  USHF.R.S32.HI UR5, URZ, 0x1f, UR4 ;  /* 0x0000001f3f057899 */ /* 0x000fe40008011404 */
[----:B------:R-:W-:Y:S02]  /*00c0*/  ISETP.NE.OR P0, PT, RZ, UR4, !P0 ;  /* 0x00000004ff007c0c */ /* 0x000fe4000c705670 */
[----:B------:R-:W-:-:S04]  /*00d0*/  ULEA.HI UR5, UR5, UR4, URZ, 0x2 ;  /* 0x0000000405057291 */ /* 0x000fc8000f8f103f */
[----:B------:R-:W-:-:S04]  /*00e0*/  ULOP3.LUT UR5, UR5, 0xfffffffc, URZ, 0xc0, !UPT ;  /* 0xfffffffc05057892 */ /* 0x000fc8000f8ec03f */
[----:B------:R-:W-:-:S03]  /*00f0*/  UIADD3 UR8, UR4, -UR5, URZ ;  /* 0x8000000504087290 */ /* 0x000fc6000fffe03f */
[----:B------:R-:W-:Y:S09]  /*0100*/  @P0 BRA `(.L_x_1) ;  /* 0x0000000000200947 */ /* 0x000ff20003800000 */
[----:B------:R-:W-:Y:S02]  /*0110*/  ULDC.64 UR4, c[0x0][0x198] ;  /* 0x0000660000047ab9 */ /* 0x000fe40000000a00 */
[----:B------:R-:W-:Y:S02]  /*0120*/  UIADD3 UR10, UP0, UR4, 0xf0, URZ ;  /* 0x000000f0040a7890 */ /* 0x000fe4000ff1e03f */
[----:B------:R-:W-:Y:S02]  /*0130*/  UIADD3 UR4, UP1, UR4, 0x1f0, URZ ;  /* 0x000001f004047890 */ /* 0x000fe4000ff3e03f */
[----:B------:R-:W-:Y:S02]  /*0140*/  UIADD3.X UR11, URZ, UR5, URZ, UP0, !UPT ;  /* 0x000000053f0b7290 */ /* 0x000fe400087fe43f */
[----:B------:R-:W-:-:S07]  /*0150*/  UIADD3.X UR5, URZ, UR5, URZ, UP1, !UPT ;  /* 0x000000053f057290 */ /* 0x000fce0008ffe43f */
[----:B------:R0:W-:Y:S02]  /*0160*/  UTMACCTL.PF [UR10] ;  /* 0x000000000a0079b9 */ /* 0x0001e40008040000 */
[----:B------:R0:W-:Y:S02]  /*0170*/  UTMACCTL.PF [UR4] ;  /* 0x00000000040079b9 */ /* 0x0001e40008040000 */
[----:B0-----:R-:W-:Y:S01]  /*0180*/  NOP ;  /* 0x0000000000007918 */ /* 0x001fe20000000000 */
.L_x_1:
[----:B------:R-:W-:Y:S05]  /*0190*/  BSYNC B0 ;  /* 0x0000000000007941 */ /* 0x000fea0003800000 */
.L_x_0:
[----:B------:R-:W0:Y:S01]  /*01a0*/  SHFL.IDX PT, R2, R0, RZ, 0x1f ;  /* 0x00001fff00027589 */ /* 0x000e2200000e0000 */
[----:B------:R-:W-:Y:S01]  /*01b0*/  UISETP.NE.AND UP0, UPT, UR8, 0x3, UPT ;  /* 0x000000030800788c */ /* 0x000fe2000bf05270 */
[----:B------:R-:W-:Y:S01]  /*01c0*/  ISETP.NE.AND P1, PT, RZ, UR6, PT ;  /* 0x00000006ff007c0c */ /* 0x000fe2000bf25270 */
[----:B------:R-:W-:Y:S02]  /*01d0*/  UIADD3 UR10, UR6, -0x1, URZ ;  /* 0xffffffff060a7890 */ /* 0x000fe4000fffe03f */
[----:B------:R-:W-:Y:S02]  /*01e0*/  UISETP.EQ.OR UP0, UPT, UR8, URZ, !UP0 ;  /* 0x0000003f0800728c */ /* 0x000fe4000c702670 */
[----:B------:R-:W-:Y:S02]  /*01f0*/  UISETP.GE.U32.AND UP1, UPT, UR10, 0x2, UPT ;  /* 0x000000020a00788c */ /* 0x000fe4000bf26070 */
[----:B------:R-:W-:-:S04]  /*0200*/  UISETP.EQ.AND UP0, UPT, UR6, URZ, UP0 ;  /* 0x0000003f0600728c */ /* 0x000fc80008702270 */
[----:B------:R-:W-:-:S04]  /*0210*/  USEL UR13, URZ, 0x1, !UP0 ;  /* 0x000000013f0d7887 */ /* 0x000fc8000c000000 */
[----:B------:R-:W-:Y:S01]  /*0220*/  USEL UR13, UR13, 0x2, UP1 ;  /* 0x000000020d0d7887 */ /* 0x000fe20008800000 */
[----:B0-----:R-:W-:-:S13]  /*0230*/  ISETP.NE.AND P0, PT, R2, RZ, PT ;  /* 0x000000ff0200720c */ /* 0x001fda0003f05270 */
[----:B------:R-:W-:Y:S05]  /*0240*/  @P0 BRA `(.L_x_2) ;  /* 0x0000000000580947 */ /* 0x000fea0003800000 */
[----:B------:R-:W0:Y:S01]  /*0250*/  S2UR UR9, SR_CgaCtaId ;  /* 0x00000000000979c3 */ /* 0x000e220000008800 */
[----:B------:R-:W-:Y:S01]  /*0260*/  UMOV UR4, 0x400 ;  /* 0x0000040000047882 */ /* 0x000fe20000000000 */
[----:B------:R-:W-:Y:S01]  /*0270*/  UMOV UR5, 0x1 ;  /* 0x0000000100057882 */ /* 0x000fe20000000000 */
[----:B------:R-:W-:Y:S01]  /*0280*/  UMOV UR6, 0x100 ;  /* 0x0000010000067882 */ /* 0x000fe20000000000 */
[----:B------:R-:W-:Y:S01]  /*0290*/  ELECT P0, URZ, PT ;  /* 0x00000000003f782f */ /* 0x000fe20003800000 */
[----:B------:R-:W-:-:S04]  /*02a0*/  UIADD3 UR6, -UR6, 0x100000, URZ ;  /* 0x0010000006067890 */ /* 0x000fc8000fffe13f */
[----:B------:R-:W-:Y:S02]  /*02b0*/  USHF.L.U32 UR7, UR6, 0xb, URZ ;  /* 0x0000000b06077899 */ /* 0x000fe4000800063f */
[----:B------:R-:W-:Y:S02]  /*02c0*/  USHF.L.U32 UR6, UR6, 0x1, URZ ;  /* 0x0000000106067899 */ /* 0x000fe4000800063f */
[----:B0-----:R-:W-:Y:S02]  /*02d0*/  ULEA UR9, UR9, UR4, 0x18 ;  /* 0x0000000409097291 */ /* 0x001fe4000f8ec03f */
[----:B------:R-:W-:-:S04]  /*02e0*/  UIADD3 UR4, -UR5, 0x100000, URZ ;  /* 0x0010000005047890 */ /* 0x000fc8000fffe13f */
[----:B------:R-:W-:Y:S02]  /*02f0*/  USHF.L.U32 UR5, UR4, 0xb, URZ ;  /* 0x0000000b04057899 */ /* 0x000fe4000800063f */
[----:B------:R-:W-:Y:S01]  /*0300*/  USHF.L.U32 UR4, UR4, 0x1, URZ ;  /* 0x0000000104047899 */ /* 0x000fe2000800063f */
[----:B------:R-:W0:Y:S11]  /*0310*/  FENCE.VIEW.ASYNC.S ;  /* 0x00000000000073c6 */ /* 0x000e360000000000 */
[----:B0-----:R0:W1:Y:S01]  /*0320*/  SYNCS.EXCH.64 URZ, [UR9], UR4 ;  /* 0x00000004093f75b2 */ /* 0x0010620008000100 */
[----:B------:R0:W2:Y:S01]  /*0330*/  SYNCS.EXCH.64 URZ, [UR9+0x20], UR6 ;  /* 0x00002006093f75b2 */ /* 0x0000a20008000100 */
[----:B------:R0:W3:Y:S01]  /*0340*/  SYNCS.EXCH.64 URZ, [UR9+0x8], UR4 ;  /* 0x00000804093f75b2 */ /* 0x0000e20008000100 */
[----:B------:R0:W4:Y:S01]  /*0350*/  SYNCS.EXCH.64 URZ, [UR9+0x28], UR6 ;  /* 0x00002806093f75b2 */ /* 0x0001220008000100 */
[----:B------:R0:W0:Y:S01]  /*0360*/  SYNCS.EXCH.64 URZ, [UR9+0x10], UR4 ;  /* 0x00001004093f75b2 */ /* 0x0000220008000100 */
[----:B------:R0:W0:Y:S01]  /*0370*/  SYNCS.EXCH.64 URZ, [UR9+0x30], UR6 ;  /* 0x00003006093f75b2 */ /* 0x0000220008000100 */
[----:B------:R0:W0:Y:S01]  /*0380*/  SYNCS.EXCH.64 URZ, [UR9+0x18], UR4 ;  /* 0x00001804093f75b2 */ /* 0x0000220008000100 */
[----:B------:R0:W0:Y:S01]  /*0390*/  SYNCS.EXCH.64 URZ, [UR9+0x38], UR6 ;  /* 0x00003806093f75b2 */ /* 0x0000220008000100 */
[----:B------:R-:W-:Y:S01]  /*03a0*/  NOP ;  /* 0x0000000000007918 */ /* 0x000fe20000000000 */
.L_x_2:
[----:B------:R-:W5:Y:S01]  /*03b0*/  SHFL.IDX PT, R0, R0, RZ, 0x1f ;  /* 0x00001fff00007589 */ /* 0x000f6200000e0000 */
[----:B------:R-:W1:Y:S01]  /*03c0*/  LDC R2, c[0x0][0x65c] ;  /* 0x00019700ff027b82 */ /* 0x000e620000000800 */
[----:B------:R-:W-:Y:S01]  /*03d0*/  ELECT P0, URZ, PT ;  /* 0x00000000003f782f */ /* 0x000fe20003800000 */
[----:B------:R-:W-:Y:S01]  /*03e0*/  IMAD.MOV.U32 R3, RZ, RZ, RZ ;  /* 0x000000ffff037224 */ /* 0x000fe200078e00ff */
[----:B0-----:R-:W-:Y:S01]  /*03f0*/  UMOV UR4, 0x20 ;  /* 0x0000002000047882 */ /* 0x001fe20000000000 */
[----:B------:R-:W-:Y:S01]  /*0400*/  NOP ;  /* 0x0000000000007918 */ /* 0x000fe20000000000 */
[----:B------:R-:W-:Y:S01]  /*0410*/  NOP ;  /* 0x0000000000007918 */ /* 0x000fe20000000000 */
[----:B-----5:R-:W-:Y:S02]  /*0420*/  ISETP.NE.OR P0, PT, R0, RZ, !P0 ;  /* 0x000000ff0000720c */ /* 0x020fe40004705670 */
[----:B-1----:R-:W-:Y:S01]  /*0430*/  ISETP.NE.AND P3, PT, R2, 0x1, PT ;  /* 0x000000010200780c */ /* 0x002fe20003f65270 */
[----:B------:R-:W0:Y:S01]  /*0440*/  S2R R0, SR_CTAID.Y ;  /* 0x0000000000007919 */ /* 0x000e220000002600 */
[----:B------:R-:W1:Y:S09]  /*0450*/  S2R R2, SR_CTAID.X ;  /* 0x0000000000027919 */ /* 0x000e720000002500 */
[----:B------:R-:W-:Y:S01]  /*0460*/  VOTEU.ALL UP0, P0 ;  /* 0x00000000003f7886 */ /* 0x000fe20000000000 */
[----:B------:R-:W-:Y:S01]  /*0470*/  VOTEU.ALL UP1, P0 ;  /* 0x00000000003f7886 */ /* 0x000fe20000020000 */
[----:B------:R-:W1:Y:S01]  /*0480*/  @P3 LDC R7, c[0x0][0x10] ;  /* 0x00000400ff073b82 */ /* 0x000e620000000800 */
[----:B------:R-:W-:-:S02]  /*0490*/  @P3 IMAD.MOV.U32 R5, RZ, RZ, RZ ;  /* 0x000000ffff053224 */ /* 0x000fc400078e00ff */
[----:B------:R-:W-:Y:S01]  /*04a0*/  @P3 IMAD.MOV.U32 R11, RZ, RZ, RZ ;  /* 0x000000ffff0b3224 */ /* 0x000fe200078e00ff */
[----:B------:R-:W-:Y:S01]  /*04b0*/  @!UP0 UMOV UR6, 0x400 ;  /* 0x0000040000068882 */ /* 0x000fe20000000000 */
[----:B------:R-:W-:-:S04]  /*04c0*/  @!UP0 UIADD3 UR4, -UR4, 0x100000, URZ ;  /* 0x0010000004048890 */ /* 0x000fc8000fffe13f */
[----:B------:R-:W-:Y:S02]  /*04d0*/  @!UP0 USHF.L.U32 UR5, UR4, 0xb, URZ ;  /* 0x0000000b04058899 */ /* 0x000fe4000800063f */
[----:B------:R-:W-:Y:S01]  /*04e0*/  @!UP0 USHF.L.U32 UR4, UR4, 0x1, URZ ;  /* 0x0000000104048899 */ /* 0x000fe2000800063f */
[----:B------:R-:W5:Y:S08]  /*04f0*/  @!P3 LDC R9, c[0x0][0xc] ;  /* 0x00000300ff09bb82 */ /* 0x000f700000000800 */
[----:B------:R-:W2:Y:S01]  /*0500*/  @!UP0 S2UR UR7, SR_CgaCtaId ;  /* 0x00000000000789c3 */ /* 0x000ea20000008800 */
[----:B0-----:R-:W-:-:S04]  /*0510*/  @P3 IMAD.MOV.U32 R4, RZ, RZ, R0 ;  /* 0x000000ffff043224 */ /* 0x001fc800078e0000 */
[----:B-1----:R-:W-:-:S04]  /*0520*/  @P3 IMAD.WIDE.U32 R6, R2, R7, R4 ;  /* 0x0000000702063225 */ /* 0x002fc800078e0004 */
[----:B------:R-:W-:Y:S02]  /*0530*/  @P3 IMAD.MOV.U32 R16, RZ, RZ, R6 ;  /* 0x000000ffff103224 */ /* 0x000fe400078e0006 */
[----:B------:R-:W-:Y:S02]  /*0540*/  @P3 IMAD.IADD R17, R7, 0x1, R11 ;  /* 0x0000000107113824 */ /* 0x000fe400078e020b */
[----:B-----5:R-:W-:-:S04]  /*0550*/  @!P3 IMAD.WIDE.U32 R4, R9, R0, R2 ;  /* 0x000000000904b225 */ /* 0x020fc800078e0002 */
[----:B------:R-:W-:Y:S02]  /*0560*/  @!P3 IMAD.MOV.U32 R16, RZ, RZ, R4 ;  /* 0x000000ffff10b224 */ /* 0x000fe400078e0004 */
[----:B------:R-:W-:Y:S01]  /*0570*/  @!P3 IMAD.MOV.U32 R17, RZ, RZ, R5 ;  /* 0x000000ffff11b224 */ /* 0x000fe200078e0005 */
[----:B--2---:R-:W-:Y:S02]  /*0580*/  @!UP0 ULEA UR6, UR7, UR6, 0x18 ;  /* 0x0000000607068291 */ /* 0x004fe4000f8ec03f */
[----:B------:R0:W-:Y:S01]  /*0590*/  STL [R1+0x74], R16 ;  /* 0x0000741001007387 */ /* 0x0001e20000100800 */
[----:B------:R-:W-:-:S03]  /*05a0*/  VOTEU.ALL UP0, P0 ;  /* 0x00000000003f7886 */ /* 0x000fc60000000000 */
[----:B------:R0:W-:Y:S04]  /*05b0*/  STL [R1+0x70], R17 ;  /* 0x0000701101007387 */ /* 0x0001e80000100800 */
[----:B------:R-:W1:Y:S02]  /*05c0*/  FENCE.VIEW.ASYNC.S ;  /* 0x00000000000073c6 */ /* 0x000e640000000000 */
[----:B-1----:R0:W3:Y:S01]  /*05d0*/  @!UP0 SYNCS.EXCH.64 URZ, [UR6+0x50], UR4 ;  /* 0x00005004063f85b2 */ /* 0x0020e20008000100 */
[----:B------:R0:W3:Y:S01]  /*05e0*/  @!UP1 SYNCS.EXCH.64 URZ, [UR6+0x58], UR4 ;  /* 0x00005804063f95b2 */ /* 0x0000e20008000100 */
[----:B------:R-:W-:Y:S01]  /*05f0*/  NOP ;  /* 0x0000000000007918 */ /* 0x000fe20000000000 */
[----:B---34-:R-:W-:Y:S06]  /*0600*/  BAR.SYNC.DEFER_BLOCKING 0x0 ;  /* 0x0000000000007b1d */ /* 0x018fec0000010000 */
[----:B0-----:R-:W-:Y:S05]  /*0610*/  @!P1 BRA `(.L_x_3) ;  /* 0x000000e000d49947 */ /* 0x001fea0003800000 */
[----:B------:R-:W-:-:S06]  /*0620*/  UISETP.GT.U32.AND UP0, UPT, UR10, 0x1, UPT ;  /* 0x000000010a00788c */ /* 0x000fcc000bf04070 */
[----:B------:R-:W-:-:S13]  /*0630*/  PLOP3.LUT P0, PT, PT, PT, UP0, 0x80, 0x0 ;  /* 0x000000000000781c */ /* 0x000fda0003f0f008 */
[----:B------:R-:W-:Y:S05]  /*0640*/  @P0 EXIT ;  /* 0x000000000000094d */ /* 0x000fea0003800000 */
[----:B------:R-:W-:Y:S01]  /*0650*/  IMAD.MOV.U32 R6, RZ, RZ, -0x1 ;  /* 0xffffffffff067424 */ /* 0x000fe200078e00ff */
[----:B------:R-:W-:Y:S01]  /*0660*/  ULDC.64 UR4, c[0x0][0x650] ;  /* 0x0001940000047ab9 */ /* 0x000fe20000000a00 */
[----:B------:R-:W-:Y:S01]  /*0670*/  IMAD.MOV.U32 R5, RZ, RZ, -0x1 ;  /* 0xffffffffff057424 */ /* 0x000fe200078e00ff */
[----:B------:R-:W-:Y:S01]  /*0680*/  ISETP.GE.U32.AND P0, PT, R16, UR4, PT ;  /* 0x0000000410007c0c */ /* 0x000fe2000bf06070 */
[----:B------:R-:W-:Y:S01]  /*0690*/  UMOV UR24, 0xffffffff ;  /* 0xffffffff00187882 */ /* 0x000fe20000000000 */
[----:B------:R0:W-:Y:S01]  /*06a0*/  STL [R1+0x7c], R6 ;  /* 0x00007c0601007387 */ /* 0x0001e20000100800 */
[----:B------:R-:W-:Y:S02]  /*06b0*/  PRMT R4, RZ, 0x7610, R4 ;  /* 0x00007610ff047816 */ /* 0x000fe40000000004 */
[----:B------:R-:W-:Y:S01]  /*06c0*/  ISETP.GE.U32.AND.EX P0, PT, R17, UR5, PT, P0 ;  /* 0x0000000511007c0c */ /* 0x000fe2000bf06100 */
[----:B------:R0:W-:-:S12]  /*06d0*/  STL [R1+0x78], R5 ;  /* 0x0000780501007387 */ /* 0x0001d80000100800 */
[----:B0-----:R-:W-:Y:S05]  /*06e0*/  @P0 BRA `(.L_x_4) ;  /* 0x0000000400680947 */ /* 0x001fea0003800000 */
[----:B------:R-:W0:Y:S01]  /*06f0*/  LDC.64 R12, c[0x0][0x628] ;  /* 0x00018a00ff0c7b82 */ /* 0x000e220000000a00 */
[----:B------:R-:W-:Y:S02]  /*0700*/  IMAD.MOV.U32 R4, RZ, RZ, R16 ;  /* 0x000000ffff047224 */ /* 0x000fe400078e0010 */
[----:B------:R-:W-:-:S05]  /*0710*/  IMAD.MOV.U32 R5, RZ, RZ, R17 ;  /* 0x000000ffff057224 */ /* 0x000fca00078e0011 */
[----:B------:R-:W1:Y:S08]  /*0720*/  LDC R10, c[0x0][0x630] ;  /* 0x00018c00ff0a7b82 */ /* 0x000e700000000800 */
[----:B------:R-:W2:Y:S01]  /*0730*/  LDC.64 R14, c[0x0][0x620] ;  /* 0x00018800ff0e7b82 */ /* 0x000ea20000000a00 */
[----:B0-----:R-:W-:-:S04]  /*0740*/  ISETP.NE.U32.AND P0, PT, R12, RZ, PT ;  /* 0x000000ff0c00720c */ /* 0x001fc80003f05070 */
[----:B------:R-:W-:-:S13]  /*0750*/  ISETP.NE.AND.EX P0, PT, R13, RZ, PT, P0 ;  /* 0x000000ff0d00720c */ /* 0x000fda0003f05300 */
[----:B-12---:R-:W-:Y:S05]  /*0760*/  @!P0 BRA `(.L_x_5) ;  /* 0x0000000000288947 */ /* 0x006fea0003800000 */
[----:B------:R-:W0:Y:S02]  /*0770*/  LDC R9, c[0x0][0x634] ;  /* 0x00018d00ff097b82 */ /* 0x000e240000000800 */
[----:B0-----:R-:W-:-:S05]  /*0780*/  IADD3 R9, P0, R16, R9, RZ ;  /* 0x0000000910097210 */ /* 0x001fca0007f1e0ff */
[----:B------:R-:W-:-:S04]  /*0790*/  IMAD.X R11, RZ, RZ, R17, P0 ;  /* 0x000000ffff0b7224 */ /* 0x000fc800000e0611 */
[----:B------:R-:W-:-:S04]  /*07a0*/  IMAD.WIDE.U32 R4, R11, R12, RZ ;  /* 0x0000000c0b047225 */ /* 0x000fc800078e00ff */
[----:B------:R-:W-:-:S04]  /*07b0*/  IMAD.WIDE.U32 R6, P0, R9, R13, R4 ;  /* 0x0000000d09067225 */ /* 0x000fc80007800004 */
[----:B------:R-:W-:-:S04]  /*07c0*/  IMAD.WIDE.U32 R4, R9, R12, RZ ;  /* 0x0000000c09047225 */ /* 0x000fc800078e00ff */
[----:B------:R-:W-:Y:S01]  /*07d0*/  IMAD.X R9, RZ, RZ, RZ, P0 ;  /* 0x000000ffff097224 */ /* 0x000fe200000e06ff */
[----:B------:R-:W-:Y:S01]  /*07e0*/  IADD3 RZ, P0, R5, R6, RZ ;  /* 0x0000000605ff7210 */ /* 0x000fe20007f1e0ff */
[----:B------:R-:W-:-:S04]  /*07f0*/  IMAD.MOV.U32 R8, RZ, RZ, R7 ;  /* 0x000000ffff087224 */ /* 0x000fc800078e0007 */
[----:B------:R-:W-:-:S08]  /*0800*/  IMAD.WIDE.U32.X R4, R11, R13, R8, P0 ;  /* 0x0000000d0b047225 */ /* 0x000fd000000e0408 */
.L_x_5:
[-CC-:B------:R-:W-:Y:S01]  /*0810*/  SHF.R.U64 R24, R4, R10.reuse, R5.reuse ;  /* 0x0000000a04187219 */ /* 0x180fe20000001205 */
[----:B------:R-:W0:Y:S01]  /*0820*/  LDC R8, c[0x0][0x618] ;  /* 0x00018600ff087b82 */ /* 0x000e220000000800 */
[----:B------:R-:W-:Y:S01]  /*0830*/  SHF.R.U32.HI R4, RZ, R10, R5 ;  /* 0x0000000aff047219 */ /* 0x000fe20000011605 */
[----:B------:R-:W-:Y:S01]  /*0840*/  ULDC UR4, c[0x0][0x150] ;  /* 0x0000540000047ab9 */ /* 0x000fe20000000800 */
[----:B------:R-:W-:Y:S01]  /*0850*/  IADD3 R9, P0, RZ, -R24, RZ ;  /* 0x80000018ff097210 */ /* 0x000fe20007f1e0ff */
[----:B------:R-:W-:Y:S01]  /*0860*/  IMAD.MOV.U32 R5, RZ, RZ, R17 ;  /* 0x000000ffff057224 */ /* 0x000fe200078e0011 */
[----:B------:R-:W-:-:S03]  /*0870*/  I2FP.F32.U32 R3, R2 ;  /* 0x0000000200037245 */ /* 0x000fc60000201000 */
[----:B------:R-:W1:Y:S01]  /*0880*/  LDC.64 R18, c[0x0][0x640] ;  /* 0x00019000ff127b82 */ /* 0x000e620000000a00 */
[----:B------:R-:W-:Y:S02]  /*0890*/  IMAD.X R11, RZ, RZ, ~R4, P0 ;  /* 0x000000ffff0b7224 */ /* 0x000fe400000e0e04 */
[----:B------:R-:W-:Y:S01]  /*08a0*/  FMUL R3, R3, UR4 ;  /* 0x0000000403037c20 */ /* 0x000fe20008400000 */
[----:B------:R-:W-:Y:S01]  /*08b0*/  IMAD.MOV.U32 R4, RZ, RZ, R16 ;  /* 0x000000ffff047224 */ /* 0x000fe200078e0010 */
[----:B------:R-:W-:Y:S01]  /*08c0*/  ULDC UR4, c[0x0][0x154] ;  /* 0x0000550000047ab9 */ /* 0x000fe20000000800 */
[-C--:B------:R-:W-:Y:S02]  /*08d0*/  IMAD R6, R11, R14.reuse, RZ ;  /* 0x0000000e0b067224 */ /* 0x080fe400078e02ff */
[C---:B------:R-:W-:Y:S01]  /*08e0*/  IMAD.WIDE.U32 R4, R9.reuse, R14, R4 ;  /* 0x0000000e09047225 */ /* 0x040fe200078e0004 */
[----:B------:R-:W2:Y:S01]  /*08f0*/  LDC R10, c[0x0][0x608] ;  /* 0x00018200ff0a7b82 */ /* 0x000ea20000000800 */
[----:B------:R-:W3:Y:S02]  /*0900*/  F2I.U32.TRUNC.NTZ R3, R3 ;  /* 0x0000000300037305 */ /* 0x000ee4000020f000 */
[----:B------:R-:W-:-:S04]  /*0910*/  IMAD R9, R9, R15, R6 ;  /* 0x0000000f09097224 */ /* 0x000fc800078e0206 */
[----:B------:R-:W-:Y:S01]  /*0920*/  IMAD.IADD R5, R5, 0x1, R9 ;  /* 0x0000000105057824 */ /* 0x000fe200078e0209 */
[----:B------:R-:W4:Y:S01]  /*0930*/  LDC R7, c[0x0][0x144] ;  /* 0x00005100ff077b82 */ /* 0x000f220000000800 */
[----:B------:R-:W-:-:S03]  /*0940*/  IMAD.MOV.U32 R9, RZ, RZ, 0x1 ;  /* 0x00000001ff097424 */ /* 0x000fc600078e00ff */
[----:B0-----:R-:W-:Y:S02]  /*0950*/  SHF.R.U64 R12, R4, R8, R5 ;  /* 0x00000008040c7219 */ /* 0x001fe40000001205 */
[----:B------:R-:W-:Y:S02]  /*0960*/  I2FP.F32.U32 R4, R0 ;  /* 0x0000000000047245 */ /* 0x000fe40000201000 */
[----:B------:R-:W0:Y:S01]  /*0970*/  LDC R14, c[0x0][0x658] ;  /* 0x00019600ff0e7b82 */ /* 0x000e220000000800 */
[----:B-1----:R-:W-:Y:S01]  /*0980*/  ISETP.NE.U32.AND P0, PT, R18, RZ, PT ;  /* 0x000000ff1200720c */ /* 0x002fe20003f05070 */
[----:B---3--:R-:W-:Y:S02]  /*0990*/  IMAD.MOV R6, RZ, RZ, -R3 ;  /* 0x000000ffff067224 */ /* 0x008fe400078e0a03 */
[----:B------:R-:W-:Y:S01]  /*09a0*/  FMUL R4, R4, UR4 ;  /* 0x0000000404047c20 */ /* 0x000fe20008400000 */
[----:B------:R-:W-:Y:S01]  /*09b0*/  SHF.R.U32.HI R3, RZ, R8, R5 ;  /* 0x00000008ff037219 */ /* 0x000fe20000011605 */
[----:B------:R-:W-:Y:S01]  /*09c0*/  IMAD.MOV.U32 R5, RZ, RZ, -0x1 ;  /* 0xffffffffff057424 */ /* 0x000fe200078e00ff */
[----:B------:R-:W-:Y:S01]  /*09d0*/  ISETP.NE.AND.EX P0, PT, R19, RZ, PT, P0 ;  /* 0x000000ff1300720c */ /* 0x000fe20003f05300 */
[----:B------:R1:W3:Y:S01]  /*09e0*/  F2I.U32.TRUNC.NTZ R11, R4 ;  /* 0x00000004000b7305 */ /* 0x0002e2000020f000 */
[----:B------:R-:W1:Y:S01]  /*09f0*/  LDC R13, c[0x0][0x148] ;  /* 0x00005200ff0d7b82 */ /* 0x000e620000000800 */
[----:B--2---:R-:W-:-:S02]  /*0a00*/  SHF.R.U64 R23, R12, R10, R3 ;  /* 0x0000000a0c177219 */ /* 0x004fc40000001203 */
[----:B------:R-:W-:-:S05]  /*0a10*/  SHF.R.U32.HI R3, RZ, R10, R3 ;  /* 0x0000000aff037219 */ /* 0x000fca0000011603 */
[----:B------:R-:W2:Y:S01]  /*0a20*/  LDC R17, c[0x0][0x600] ;  /* 0x00018000ff117b82 */ /* 0x000ea20000000800 */
[----:B----4-:R-:W-:-:S07]  /*0a30*/  IMAD R8, R7, R6, R2 ;  /* 0x0000000607087224 */ /* 0x010fce00078e0202 */
[----:B------:R-:W4:Y:S01]  /*0a40*/  LDC R16, c[0x0][0x648] ;  /* 0x00019200ff107b82 */ /* 0x000f220000000800 */
[-C--:B0-----:R-:W-:Y:S02]  /*0a50*/  SHF.L.U32 R2, R5, R14.reuse, RZ ;  /* 0x0000000e05027219 */ /* 0x081fe400000006ff */
[--C-:B------:R-:W-:Y:S02]  /*0a60*/  SHF.R.U64 R22, R23, R14, R3.reuse ;  /* 0x0000000e17167219 */ /* 0x100fe40000001203 */
[----:B------:R-:W-:Y:S02]  /*0a70*/  LOP3.LUT R10, RZ, R2, RZ, 0x33, !PT ;  /* 0x00000002ff0a7212 */ /* 0x000fe400078e33ff */
[-C--:B------:R-:W-:Y:S01]  /*0a80*/  SHF.R.U32.HI R3, RZ, R14.reuse, R3 ;  /* 0x0000000eff037219 */ /* 0x080fe20000011603 */
[----:B------:R-:W0:Y:S01]  /*0a90*/  LDC R21, c[0x0][0x638] ;  /* 0x00018e00ff157b82 */ /* 0x000e220000000800 */
[----:B------:R-:W-:Y:S01]  /*0aa0*/  SHF.L.U32 R9, R9, R14, RZ ;  /* 0x0000000e09097219 */ /* 0x000fe200000006ff */
[----:B------:R-:W-:-:S06]  /*0ab0*/  IMAD.MOV.U32 R2, RZ, RZ, R22 ;  /* 0x000000ffff027224 */ /* 0x000fcc00078e0016 */
[----:B------:R-:W0:Y:S01]  /*0ac0*/  LDC R20, c[0x0][0x610] ;  /* 0x00018400ff147b82 */ /* 0x000e220000000800 */
[----:B-1-3--:R-:W-:Y:S05]  /*0ad0*/  @!P0 BRA `(.L_x_6) ;  /* 0x0000000000288947 */ /* 0x00afea0003800000 */
[----:B------:R-:W1:Y:S02]  /*0ae0*/  LDC R7, c[0x0][0x64c] ;  /* 0x00019300ff077b82 */ /* 0x000e640000000800 */
[----:B-1----:R-:W-:-:S05]  /*0af0*/  IADD3 R7, P0, R22, R7, RZ ;  /* 0x0000000716077210 */ /* 0x002fca0007f1e0ff */
        /* <DEDUP_REMOVED lines=8> */
.L_x_6:
[----:B----4-:R-:W-:Y:S01]  /*0b80*/  SHF.R.U64 R2, R2, R16, R3 ;  /* 0x0000001002027219 */ /* 0x010fe20000001203 */
[----:B--2---:R-:W-:Y:S01]  /*0b90*/  VIADD R3, R17, 0xffffffff ;  /* 0xffffffff11037836 */ /* 0x004fe20000000000 */
[----:B------:R-:W-:Y:S01]  /*0ba0*/  LOP3.LUT R10, R23, R10, RZ, 0xc0, !PT ;  /* 0x0000000a170a7212 */ /* 0x000fe200078ec0ff */
[----:B------:R-:W-:Y:S01]  /*0bb0*/  IMAD.MOV R11, RZ, RZ, -R11 ;  /* 0x000000ffff0b7224 */ /* 0x000fe200078e0a0b */
[----:B------:R-:W-:Y:S01]  /*0bc0*/  R2UR UR24, R24 ;  /* 0x00000000181872ca */ /* 0x000fe200000e0000 */
[----:B------:R-:W-:Y:S01]  /*0bd0*/  IMAD.MOV R4, RZ, RZ, -R2 ;  /* 0x000000ffff047224 */ /* 0x000fe200078e0a02 */
[----:B------:R-:W-:Y:S01]  /*0be0*/  LOP3.LUT R3, R12, R3, RZ, 0xc0, !PT ;  /* 0x000000030c037212 */ /* 0x000fe200078ec0ff */
[----:B------:R-:W-:Y:S02]  /*0bf0*/  @P3 IMAD R8, R13, R11, R0 ;  /* 0x0000000b0d083224 */ /* 0x000fe400078e0200 */
[----:B------:R-:W-:Y:S02]  /*0c00*/  IMAD R9, R9, R2, R10 ;  /* 0x0000000209097224 */ /* 0x000fe400078e020a */
[----:B0-----:R-:W-:-:S02]  /*0c10*/  IMAD R0, R4, R21, R22 ;  /* 0x0000001504007224 */ /* 0x001fc400078e0216 */
[----:B------:R-:W-:Y:S02]  /*0c20*/  IMAD R8, R9, R20, R8 ;  /* 0x0000001409087224 */ /* 0x000fe400078e0208 */
[----:B------:R-:W-:Y:S02]  /*0c30*/  IMAD R3, R0, R17, R3 ;  /* 0x0000001100037224 */ /* 0x000fe400078e0203 */
[----:B------:R-:W-:-:S03]  /*0c40*/  IMAD.MOV.U32 R4, RZ, RZ, 0x1 ;  /* 0x00000001ff047424 */ /* 0x000fc600078e00ff */
[----:B------:R-:W-:Y:S02]  /*0c50*/  SEL R2, R3, R8, !P3 ;  /* 0x0000000803027207 */ /* 0x000fe40005800000 */
[----:B------:R-:W-:-:S03]  /*0c60*/  SEL R0, R8, R3, !P3 ;  /* 0x0000000308007207 */ /* 0x000fc60005800000 */
[----:B------:R0:W-:Y:S04]  /*0c70*/  STL [R1+0x78], R2 ;  /* 0x0000780201007387 */ /* 0x0001e80000100800 */
[----:B------:R0:W-:Y:S02]  /*0c80*/  STL [R1+0x7c], R0 ;  /* 0x00007c0001007387 */ /* 0x0001e40000100800 */
.L_x_4:
[----:B------:R-:W-:-:S08]  /*0c90*/  NOP ;  /* 0x0000000000007918 */ /* 0x000fd00000000000 */
[----:B------:R-:W1:Y:S02]  /*0ca0*/  USETMAXREG.TRY_ALLOC.CTAPOOL UP0, 0xe8 ;  /* 0x000000e8000079c8 */ /* 0x000e640008000600 */
[----:B-1----:R-:W-:-:S13]  /*0cb0*/  PLOP3.LUT P0, PT, PT, PT, UP0, 0x80, 0x0 ;  /* 0x000000000000781c */ /* 0x002fda0003f0f008 */
[----:B------:R-:W-:Y:S05]  /*0cc0*/  @!P0 BRA `(.L_x_4) ;  /* 0xfffffffc00f08947 */ /* 0x000fea000383ffff */
[----:B------:R-:W-:Y:S01]  /*0cd0*/  ULDC.64 UR4, c[0x0][0x598] ;  /* 0x0001660000047ab9 */ /* 0x000fe20000000a00 */
[----:B------:R-:W-:Y:S01]  /*0ce0*/  ULDC.64 UR20, c[0x0][0x208] ;  /* 0x0000820000147ab9 */ /* 0x000fe20000000a00 */
[----:B------:R-:W-:-:S04]  /*0cf0*/  ISETP.NE.U32.AND P0, PT, RZ, UR4, PT ;  /* 0x00000004ff007c0c */ /* 0x000fc8000bf05070 */
[----:B------:R-:W-:-:S13]  /*0d00*/  ISETP.NE.AND.EX P0, PT, RZ, UR5, PT, P0 ;  /* 0x00000005ff007c0c */ /* 0x000fda000bf05300 */
[----:B------:R-:W-:Y:S05]  /*0d10*/  @!P0 BRA `(.L_x_7) ;  /* 0x0000000000208947 */ /* 0x000fea0003800000 */
[----:B0-----:R-:W0:Y:S02]  /*0d20*/  LDC.64 R2, c[0x0][0x598] ;  /* 0x00016600ff027b82 */ /* 0x001e240000000a00 */
[----:B0-----:R-:W2:Y:S02]  /*0d30*/  LDG.E.64 R2, desc[UR20][R2.64] ;  /* 0x0000001402027981 */ /* 0x001ea4000c1e1b00 */
[----:B--2---:R-:W-:-:S04]  /*0d40*/  ISETP.NE.U32.AND P0, PT, R2, RZ, PT ;  /* 0x000000ff0200720c */ /* 0x004fc80003f05070 */
[----:B------:R-:W-:-:S13]  /*0d50*/  ISETP.NE.AND.EX P0, PT, R3, RZ, PT, P0 ;  /* 0x000000ff0300720c */ /* 0x000fda0003f05300 */
[----:B------:R-:W-:Y:S05]  /*0d60*/  @!P0 BRA `(.L_x_7) ;  /* 0x00000000000c8947 */ /* 0x000fea0003800000 */
[----:B------:R-:W2:Y:S02]  /*0d70*/  LD.E R2, desc[UR20][R2.64] ;  /* 0x0000001402027980 */ /* 0x000ea4000c101900 */
[----:B--2---:R-:W-:Y:S01]  /*0d80*/  R2UR UR22, R2 ;  /* 0x00000000021672ca */ /* 0x004fe200000e0000 */
[----:B------:R-:W-:-:S14]  /*0d90*/  BRA `(.L_x_8) ;  /* 0x0000000000247947 */ /* 0x000fdc0003800000 */
.L_x_7:
[----:B------:R-:W-:Y:S02]  /*0da0*/  ULDC.64 UR4, c[0x0][0x588] ;  /* 0x0001620000047ab9 */ /* 0x000fe40000000a00 */
[----:B------:R-:W-:-:S04]  /*0db0*/  ISETP.NE.U32.AND P0, PT, RZ, UR4, PT ;  /* 0x00000004ff007c0c */ /* 0x000fc8000bf05070 */
[----:B------:R-:W-:-:S13]  /*0dc0*/  ISETP.NE.AND.EX P0, PT, RZ, UR5, PT, P0 ;  /* 0x00000005ff007c0c */ /* 0x000fda000bf05300 */
[----:B------:R-:W-:Y:S05]  /*0dd0*/  @!P0 BRA `(.L_x_9) ;  /* 0x0000000000108947 */ /* 0x000fea0003800000 */
[----:B0-----:R-:W0:Y:S02]  /*0de0*/  LDC.64 R2, c[0x0][0x588] ;  /* 0x00016200ff027b82 */ /* 0x001e240000000a00 */
[----:B0-----:R-:W2:Y:S02]  /*0df0*/  LDG.E R2, desc[UR20][R2.64] ;  /* 0x0000001402027981 */ /* 0x001ea4000c1e1900 */
[----:B--2---:R-:W-:Y:S01]  /*0e00*/  R2UR UR22, R2 ;  /* 0x00000000021672ca */ /* 0x004fe200000e0000 */
[----:B------:R-:W-:-:S14]  /*0e10*/  BRA `(.L_x_8) ;  /* 0x0000000000047947 */ /* 0x000fdc0003800000 */
.L_x_9:
[----:B------:R-:W-:-:S05]  /*0e20*/  ULDC UR22, c[0x0][0x580] ;  /* 0x0001600000167ab9 */ /* 0x000fca0000000800 */
.L_x_8:
[----:B------:R-:W-:Y:S02]  /*0e30*/  ULDC.64 UR4, c[0x0][0x5a0] ;  /* 0x0001680000047ab9 */ /* 0x000fe40000000a00 */
        /* <DEDUP_REMOVED lines=11> */
.L_x_10:
        /* <DEDUP_REMOVED lines=8> */
.L_x_12:
[----:B------:R-:W-:-:S05]  /*0f70*/  ULDC UR23, c[0x0][0x584] ;  /* 0x0001610000177ab9 */ /* 0x000fca0000000800 */
.L_x_11:
[----:B------:R-:W-:-:S13]  /*0f80*/  LOP3.LUT P0, RZ, R4, 0xff, RZ, 0xc0, !PT ;  /* 0x000000ff04ff7812 */ /* 0x000fda000780c0ff */
[----:B------:R-:W-:Y:S05]  /*0f90*/  @!P0 EXIT ;  /* 0x000000000000894d */ /* 0x000fea0003800000 */
[----:B------:R-:W-:Y:S01]  /*0fa0*/  ULDC UR4, c[0x0][0x28c] ;  /* 0x0000a30000047ab9 */ /* 0x000fe20000000800 */
[----:B------:R-:W-:Y:S02]  /*0fb0*/  ULOP3.LUT UR25, UR13, 0x1, URZ, 0xfc, !UPT ;  /* 0x000000010d197892 */ /* 0x000fe4000f8efc3f */
[----:B------:R-:W-:-:S04]  /*0fc0*/  UIADD3 UR4, UR4, 0x7f, URZ ;  /* 0x0000007f04047890 */ /* 0x000fc8000fffe03f */
[----:B------:R-:W-:-:S04]  /*0fd0*/  USHF.R.S32.HI UR5, URZ, 0x1f, UR4 ;  /* 0x0000001f3f057899 */ /* 0x000fc80008011404 */
[----:B------:R-:W-:-:S03]  /*0fe0*/  ULEA.HI UR5, UR5, UR4, URZ, 0x7 ;  /* 0x0000000405057291 */ /* 0x000fc6000f8f383f */
[----:B------:R-:W-:Y:S01]  /*0ff0*/  UMOV UR4, URZ ;  /* 0x0000003f00047c82 */ /* 0x000fe20008000000 */
[----:B------:R-:W-:-:S03]  /*1000*/  USHF.R.S32.HI UR12, URZ, 0x7, UR5 ;  /* 0x000000073f0c7899 */ /* 0x000fc60008011405 */
[----:B------:R-:W-:-:S09]  /*1010*/  UMOV UR5, URZ ;  /* 0x0000003f00057c82 */ /* 0x000fd20008000000 */
.L_x_293:
[----:B0-----:R-:W0:Y:S01]  /*1020*/  S2R R0, SR_TID.X ;  /* 0x0000000000007919 */ /* 0x001e220000002100 */
[----:B-1----:R-:W1:Y:S01]  /*1030*/  S2UR UR11, SR_CgaCtaId ;  /* 0x00000000000b79c3 */ /* 0x002e620000008800 */
[----:B------:R-:W-:Y:S01]  /*1040*/  UMOV UR14, 0x400 ;  /* 0x00000400000e7882 */ /* 0x000fe20000000000 */
[----:B------:R-:W-:Y:S01]  /*1050*/  UMOV UR6, URZ ;  /* 0x0000003f00067c82 */ /* 0x000fe20008000000 */
[----:B------:R-:W-:Y:S01]  /*1060*/  STL [R1+0x6c], RZ ;  /* 0x00006cff01007387 */ /* 0x000fe20000100800 */
[----:B------:R-:W-:Y:S01]  /*1070*/  UMOV UR7, URZ ;  /* 0x0000003f00077c82 */ /* 0x000fe20008000000 */
[----:B------:R-:W-:Y:S01]  /*1080*/  UMOV UR8, URZ ;  /* 0x0000003f00087c82 */ /* 0x000fe20008000000 */
[----:B------:R-:W-:Y:S01]  /*1090*/  UMOV UR16, UR5 ;  /* 0x0000000500107c82 */ /* 0x000fe20008000000 */
[----:B------:R-:W-:Y:S01]  /*10a0*/  STL [R1+0x68], RZ ;  /* 0x000068ff01007387 */ /* 0x000fe20000100800 */
[----:B--2---:R-:W2:Y:S01]  /*10b0*/  LDC R2, c[0x0][0x28c] ;  /* 0x0000a300ff027b82 */ /* 0x004ea20000000800 */
[----:B------:R-:W-:Y:S01]  /*10c0*/  UMOV UR17, UR4 ;  /* 0x0000000400117c82 */ /* 0x000fe20008000000 */
[----:B------:R-:W-:Y:S01]  /*10d0*/  CS2R R4, SRZ ;  /* 0x0000000000047805 */ /* 0x000fe2000001ff00 */
[----:B------:R-:W-:Y:S01]  /*10e0*/  STL [R1+0x64], RZ ;  /* 0x000064ff01007387 */ /* 0x000fe20000100800 */
[----:B------:R-:W-:-:S02]  /*10f0*/  CS2R R6, SRZ ;  /* 0x0000000000067805 */ /* 0x000fc4000001ff00 */
[----:B------:R-:W-:Y:S02]  /*1100*/  CS2R R8, SRZ ;  /* 0x0000000000087805 */ /* 0x000fe4000001ff00 */
[----:B------:R-:W-:Y:S01]  /*1110*/  CS2R R10, SRZ ;  /* 0x00000000000a7805 */ /* 0x000fe2000001ff00 */
[----:B------:R-:W-:Y:S01]  /*1120*/  STL [R1+0x60], RZ ;  /* 0x000060ff01007387 */ /* 0x000fe20000100800 */
[----:B------:R-:W-:Y:S02]  /*1130*/  CS2R R12, SRZ ;  /* 0x00000000000c7805 */ /* 0x000fe4000001ff00 */
[----:B------:R-:W-:Y:S02]  /*1140*/  CS2R R14, SRZ ;  /* 0x00000000000e7805 */ /* 0x000fe4000001ff00 */
[----:B------:R-:W-:Y:S01]  /*1150*/  CS2R R16, SRZ ;  /* 0x0000000000107805 */ /* 0x000fe2000001ff00 */
[----:B------:R-:W-:Y:S01]  /*1160*/  STL [R1+0x5c], RZ ;  /* 0x00005cff01007387 */ /* 0x000fe20000100800 */
[----:B------:R-:W-:-:S02]  /*1170*/  CS2R R18, SRZ ;  /* 0x0000000000127805 */ /* 0x000fc4000001ff00 */
[----:B------:R-:W-:Y:S02]  /*1180*/  CS2R R20, SRZ ;  /* 0x0000000000147805 */ /* 0x000fe4000001ff00 */
[----:B------:R-:W-:Y:S01]  /*1190*/  CS2R R22, SRZ ;  /* 0x0000000000167805 */ /* 0x000fe2000001ff00 */
[----:B------:R-:W-:Y:S01]  /*11a0*/  STL [R1+0x58], RZ ;  /* 0x000058ff01007387 */ /* 0x000fe20000100800 */
[----:B-1----:R-:W-:Y:S01]  /*11b0*/  ULEA UR14, UR11, UR14, 0x18 ;  /* 0x0000000e0b0e7291 */ /* 0x002fe2000f8ec03f */
[----:B------:R-:W-:Y:S02]  /*11c0*/  CS2R R152, SRZ ;  /* 0x0000000000987805 */ /* 0x000fe4000001ff00 */
[----:B------:R-:W-:Y:S01]  /*11d0*/  CS2R R154, SRZ ;  /* 0x00000000009a7805 */ /* 0x000fe2000001ff00 */
[----:B------:R-:W-:Y:S01]  /*11e0*/  STL [R1+0x54], RZ ;  /* 0x000054ff01007387 */ /* 0x000fe20000100800 */
[----:B------:R-:W-:Y:S02]  /*11f0*/  CS2R R156, SRZ ;  /* 0x00000000009c7805 */ /* 0x000fe4000001ff00 */
[----:B------:R-:W-:-:S02]  /*1200*/  CS2R R158, SRZ ;  /* 0x00000000009e7805 */ /* 0x000fc4000001ff00 */
[----:B------:R-:W-:Y:S02]  /*1210*/  CS2R R160, SRZ ;  /* 0x0000000000a07805 */ /* 0x000fe4000001ff00 */
[----:B0-----:R-:W-:Y:S01]  /*1220*/  LOP3.LUT R0, R0, 0x80, RZ, 0xc0, !PT ;  /* 0x0000008000007812 */ /* 0x001fe200078ec0ff */
[----:B------:R-:W-:Y:S01]  /*1230*/  STL [R1+0x50], RZ ;  /* 0x000050ff01007387 */ /* 0x000fe20000100800 */
[----:B--2---:R-:W-:Y:S02]  /*1240*/  ISETP.GE.AND P0, PT, R2, 0x1, PT ;  /* 0x000000010200780c */ /* 0x004fe40003f06270 */
[----:B------:R-:W-:Y:S02]  /*1250*/  CS2R R2, SRZ ;  /* 0x0000000000027805 */ /* 0x000fe4000001ff00 */
[----:B------:R-:W-:Y:S01]  /*1260*/  SHF.R.U32.HI R0, RZ, 0x7, R0 ;  /* 0x00000007ff007819 */ /* 0x000fe20000011600 */
        /* <DEDUP_REMOVED lines=8> */
[----:B------:R-:W0:Y:S01]  /*12f0*/  SHFL.IDX PT, R0, R0, RZ, 0x1f ;  /* 0x00001fff00007589 */ /* 0x000e2200000e0000 */
[----:B------:R-:W-:-:S02]  /*1300*/  CS2R R174, SRZ ;  /* 0x0000000000ae7805 */ /* 0x000fc4000001ff00 */
[----:B------:R-:W-:Y:S02]  /*1310*/  CS2R R176, SRZ ;  /* 0x0000000000b07805 */ /* 0x000fe4000001ff00 */
[----:B------:R-:W-:Y:S01]  /*1320*/  CS2R R178, SRZ ;  /* 0x0000000000b27805 */ /* 0x000fe2000001ff00 */
[----:B------:R1:W-:Y:S01]  /*1330*/  STL [R1+0x44], RZ ;  /* 0x000044ff01007387 */ /* 0x0003e20000100800 */
[----:B------:R-:W-:Y:S02]  /*1340*/  CS2R R180, SRZ ;  /* 0x0000000000b47805 */ /* 0x000fe4000001ff00 */
[----:B------:R-:W-:Y:S02]  /*1350*/  CS2R R182, SRZ ;  /* 0x0000000000b67805 */ /* 0x000fe4000001ff00 */
[----:B------:R-:W-:Y:S01]  /*1360*/  CS2R R184, SRZ ;  /* 0x0000000000b87805 */ /* 0x000fe2000001ff00 */
[----:B------:R1:W-:Y:S01]  /*1370*/  STL [R1+0x40], RZ ;  /* 0x000040ff01007387 */ /* 0x0003e20000100800 */
        /* <DEDUP_REMOVED lines=14> */
[----:B------:R-:W-:Y:S02]  /*1460*/  CS2R R208, SRZ ;  /* 0x0000000000d07805 */ /* 0x000fe4000001ff00 */
[----:B0-----:R-:W-:Y:S01]  /*1470*/  R2UR UR9, R0 ;  /* 0x00000000000972ca */ /* 0x001fe200000e0000 */
[----:B------:R1:W-:Y:S01]  /*1480*/  STL [R1+0x30], RZ ;  /* 0x000030ff01007387 */ /* 0x0003e20000100800 */
[----:B------:R-:W-:Y:S01]  /*1490*/  IMAD.MOV.U32 R0, RZ, RZ, RZ ;  /* 0x000000ffff007224 */ /* 0x000fe200078e00ff */
[----:B------:R-:W-:-:S02]  /*14a0*/  CS2R R210, SRZ ;  /* 0x0000000000d27805 */ /* 0x000fc4000001ff00 */
[----:B------:R-:W-:Y:S01]  /*14b0*/  CS2R R212, SRZ ;  /* 0x0000000000d47805 */ /* 0x000fe2000001ff00 */
[----:B------:R1:W-:Y:S01]  /*14c0*/  STL [R1+0x2c], RZ ;  /* 0x00002cff01007387 */ /* 0x0003e20000100800 */
[----:B------:R-:W-:Y:S02]  /*14d0*/  CS2R R214, SRZ ;  /* 0x0000000000d67805 */ /* 0x000fe4000001ff00 */
[----:B------:R-:W-:Y:S02]  /*14e0*/  CS2R R216, SRZ ;  /* 0x0000000000d87805 */ /* 0x000fe4000001ff00 */
[----:B------:R-:W-:Y:S01]  /*14f0*/  CS2R R218, SRZ ;  /* 0x0000000000da7805 */ /* 0x000fe2000001ff00 */
[----:B------:R1:W-:Y:S01]  /*1500*/  STL [R1+0x28], RZ ;  /* 0x000028ff01007387 */ /* 0x0003e20000100800 */
[----:B------:R-:W-:Y:S02]  /*1510*/  CS2R R220, SRZ ;  /* 0x0000000000dc7805 */ /* 0x000fe4000001ff00 */
[----:B------:R-:W-:-:S02]  /*1520*/  CS2R R222, SRZ ;  /* 0x0000000000de7805 */ /* 0x000fc4000001ff00 */
[----:B------:R-:W-:Y:S01]  /*1530*/  CS2R R224, SRZ ;  /* 0x0000000000e07805 */ /* 0x000fe2000001ff00 */
[----:B------:R1:W-:Y:S01]  /*1540*/  STL [R1+0x24], RZ ;  /* 0x000024ff01007387 */ /* 0x0003e20000100800 */
[----:B------:R-:W-:Y:S01]  /*1550*/  ULEA.HI UR10, UR9, UR9, URZ, 0x1 ;  /* 0x00000009090a7291 */ /* 0x000fe2000f8f083f */
[----:B------:R-:W-:Y:S01]  /*1560*/  CS2R R226, SRZ ;  /* 0x0000000000e27805 */ /* 0x000fe2000001ff00 */
[----:B------:R-:W-:Y:S01]  /*1570*/  IMAD.MOV.U32 R228, RZ, RZ, RZ ;  /* 0x000000ffffe47224 */ /* 0x000fe200078e00ff */
[----:B------:R1:W-:Y:S01]  /*1580*/  STL [R1+0x20], RZ ;  /* 0x000020ff01007387 */ /* 0x0003e20000100800 */
[----:B------:R-:W-:Y:S01]  /*1590*/  ULOP3.LUT UR10, UR10, 0x7fffe, URZ, 0xc0, !UPT ;  /* 0x0007fffe0a0a7892 */ /* 0x000fe2000f8ec03f */
[----:B------:R-:W-:Y:S02]  /*15a0*/  CS2R R24, SRZ ;  /* 0x0000000000187805 */ /* 0x000fe4000001ff00 */
[----:B------:R-:W-:Y:S01]  /*15b0*/  CS2R R26, SRZ ;  /* 0x00000000001a7805 */ /* 0x000fe2000001ff00 */
[----:B------:R1:W-:Y:S01]  /*15c0*/  STL [R1+0x1c], RZ ;  /* 0x00001cff01007387 */ /* 0x0003e20000100800 */
[----:B------:R-:W-:Y:S01]  /*15d0*/  UIADD3 UR10, UR9, -UR10, URZ ;  /* 0x8000000a090a7290 */ /* 0x000fe2000fffe03f */
[----:B------:R-:W-:-:S02]  /*15e0*/  CS2R R28, SRZ ;  /* 0x00000000001c7805 */ /* 0x000fc4000001ff00 */
[----:B---34-:R-:W-:Y:S01]  /*15f0*/  CS2R R30, SRZ ;  /* 0x00000000001e7805 */ /* 0x018fe2000001ff00 */
[----:B------:R1:W-:Y:S01]  /*1600*/  STL [R1+0x18], RZ ;  /* 0x000018ff01007387 */ /* 0x0003e20000100800 */
[----:B------:R-:W-:Y:S01]  /*1610*/  ULEA UR10, UR10, UR14, 0xd ;  /* 0x0000000e0a0a7291 */ /* 0x000fe2000f8e683f */
[----:B------:R-:W-:Y:S02]  /*1620*/  CS2R R32, SRZ ;  /* 0x0000000000207805 */ /* 0x000fe4000001ff00 */
[----:B------:R-:W-:Y:S01]  /*1630*/  CS2R R34, SRZ ;  /* 0x0000000000227805 */ /* 0x000fe2000001ff00 */
[----:B------:R1:W-:Y:S01]  /*1640*/  STL [R1+0x14], RZ ;  /* 0x000014ff01007387 */ /* 0x0003e20000100800 */
[----:B------:R-:W-:Y:S01]  /*1650*/  UIADD3 UR10, UR10, 0x100, URZ ;  /* 0x000001000a0a7890 */ /* 0x000fe2000fffe03f */
[----:B------:R-:W-:Y:S02]  /*1660*/  CS2R R36, SRZ ;  /* 0x0000000000247805 */ /* 0x000fe4000001ff00 */
[----:B------:R-:W-:Y:S01]  /*1670*/  CS2R R38, SRZ ;  /* 0x0000000000267805 */ /* 0x000fe2000001ff00 */
[----:B------:R1:W-:Y:S01]  /*1680*/  STL [R1+0x10], RZ ;  /* 0x000010ff01007387 */ /* 0x0003e20000100800 */
[----:B------:R-:W-:Y:S01]  /*1690*/  USHF.R.U32.HI UR10, URZ, 0x4, UR10 ;  /* 0x000000043f0a7899 */ /* 0x000fe2000801160a */
[----:B------:R-:W-:-:S02]  /*16a0*/  CS2R R40, SRZ ;  /* 0x0000000000287805 */ /* 0x000fc4000001ff00 */
[----:B------:R-:W-:Y:S01]  /*16b0*/  CS2R R42, SRZ ;  /* 0x00000000002a7805 */ /* 0x000fe2000001ff00 */
[----:B------:R1:W-:Y:S01]  /*16c0*/  STL [R1+0xc], RZ ;  /* 0x00000cff01007387 */ /* 0x0003e20000100800 */
[----:B------:R-:W-:Y:S01]  /*16d0*/  ULOP3.LUT UR15, UR10, 0x3fff, URZ, 0xc0, !UPT ;  /* 0x00003fff0a0f7892 */ /* 0x000fe2000f8ec03f */
        /* <DEDUP_REMOVED lines=10> */
[----:B------:R1:W-:Y:S01]  /*1780*/  STL [R1], RZ ;  /* 0x000000ff01007387 */ /* 0x0003e20000100800 */
[----:B------:R-:W-:Y:S02]  /*1790*/  CS2R R60, SRZ ;  /* 0x00000000003c7805 */ /* 0x000fe4000001ff00 */
[----:B------:R-:W-:Y:S02]  /*17a0*/  CS2R R62, SRZ ;  /* 0x00000000003e7805 */ /* 0x000fe4000001ff00 */
[----:B------:R-:W-:Y:S02]  /*17b0*/  CS2R R64, SRZ ;  /* 0x0000000000407805 */ /* 0x000fe4000001ff00 */
[----:B------:R-:W-:-:S02]  /*17c0*/  CS2R R66, SRZ ;  /* 0x0000000000427805 */ /* 0x000fc4000001ff00 */
[----:B------:R-:W-:Y:S02]  /*17d0*/  CS2R R68, SRZ ;  /* 0x0000000000447805 */ /* 0x000fe4000001ff00 */
[----:B------:R-:W-:Y:S02]  /*17e0*/  CS2R R70, SRZ ;  /* 0x0000000000467805 */ /* 0x000fe4000001ff00 */
        /* <DEDUP_REMOVED lines=39> */
[----:B------:R-:W-:Y:S01]  /*1a60*/  CS2R R150, SRZ ;  /* 0x0000000000967805 */ /* 0x000fe2000001ff00 */
[----:B-1----:R-:W-:Y:S06]  /*1a70*/  @!P0 BRA `(.L_x_13) ;  /* 0x0000001000948947 */ /* 0x002fec0003800000 */
[----:B------:R-:W-:-:S06]  /*1a80*/  UISETP.NE.AND UP0, UPT, UR25, 0x3, UPT ;  /* 0x000000031900788c */ /* 0x000fcc000bf05270 */
[----:B------:R-:W-:-:S13]  /*1a90*/  PLOP3.LUT P1, PT, PT, PT, UP0, 0x80, 0x0 ;  /* 0x000000000000781c */ /* 0x000fda0003f2f008 */
[----:B------:R-:W-:Y:S05]  /*1aa0*/  @!P1 BRA `(.L_x_14) ;  /* 0x0000000000049947 */ /* 0x000fea0003800000 */
[----:B------:R-:W-:Y:S01]  /*1ab0*/  BPT.TRAP 0x1 ;  /* 0x000000040000795c */ /* 0x000fe20000300000 */
.L_x_14:
[----:B------:R-:W-:Y:S01]  /*1ac0*/  ULEA UR6, UR5, UR14, 0x3 ;  /* 0x0000000e05067291 */ /* 0x000fe2000f8e183f */
[----:B------:R-:W-:-:S05]  /*1ad0*/  IMAD.U32 R0, RZ, RZ, UR4 ;  /* 0x00000004ff007e24 */ /* 0x000fca000f8e00ff */
[----:B------:R-:W-:-:S04]  /*1ae0*/  SHF.L.U32 R0, R0, 0x1f, RZ ;  /* 0x0000001f00007819 */ /* 0x000fc800000006ff */
[----:B------:R0:W1:Y:S01]  /*1af0*/  SYNCS.PHASECHK.TRANS64.TRYWAIT P0, [UR6], R0 ;  /* 0x00000000ff0075a7 */ /* 0x0000620008000146 */
[----:B------:R-:W-:Y:S05]  /*1b00*/  @!P1 BRA `(.L_x_15) ;  /* 0x0000000000049947 */ /* 0x000fea0003800000 */
[----:B------:R-:W-:Y:S01]  /*1b10*/  BPT.TRAP 0x1 ;  /* 0x000000040000795c */ /* 0x000fe20000300000 */
.L_x_15:
[----:B-1----:R-:W-:Y:S05]  /*1b20*/  @P0 BRA `(.L_x_16) ;  /* 0x0000000000080947 */ /* 0x002fea0003800000 */
[----:B------:R-:W1:Y:S02]  /*1b30*/  SYNCS.PHASECHK.TRANS64.TRYWAIT P0, [UR6], R0 ;  /* 0x00000000ff0075a7 */ /* 0x000e640008000146 */
[----:B-1----:R-:W-:Y:S05]  /*1b40*/  @!P0 BRA `(.L_x_17) ;  /* 0x000000e400448947 */ /* 0x002fea0003800000 */
.L_x_16:
[----:B------:R-:W-:Y:S01]  /*1b50*/  UIADD3 UR6, UR14, 0x10100, URZ ;  /* 0x000101000e067890 */ /* 0x000fe2000fffe03f */
[----:B------:R-:W-:Y:S01]  /*1b60*/  WARPGROUP.ARRIVE ;  /* 0x00000000000079c5 */ /* 0x000fe20000000000 */
[----:B------:R-:W-:Y:S01]  /*1b70*/  ULOP3.LUT UR8, UR15, 0x10000, URZ, 0xfc, !UPT ;  /* 0x000100000f087892 */ /* 0x000fe2000f8efc3f */
[----:B------:R2:W-:Y:S01]  /*1b80*/  STL [R1+0x6c], RZ ;  /* 0x00006cff01007387 */ /* 0x0005e20000100800 */
[----:B------:R-:W-:Y:S01]  /*1b90*/  USHF.R.U32.HI UR6, URZ, 0x4, UR6 ;  /* 0x000000043f067899 */ /* 0x000fe20008011606 */
[----:B01----:R-:W-:Y:S01]  /*1ba0*/  IMAD.MOV.U32 R0, RZ, RZ, RZ ;  /* 0x000000ffff007224 */ /* 0x003fe200078e00ff */
[----:B------:R-:W-:Y:S01]  /*1bb0*/  UMOV UR9, 0x40000040 ;  /* 0x4000004000097882 */ /* 0x000fe20000000000 */
[----:B------:R-:W-:Y:S01]  /*1bc0*/  UMOV UR11, 0x40000040 ;  /* 0x40000040000b7882 */ /* 0x000fe20000000000 */
[----:B------:R-:W-:Y:S01]  /*1bd0*/  ULOP3.LUT UR6, UR6, 0x3fff, URZ, 0xc0, !UPT ;  /* 0x00003fff06067892 */ /* 0x000fe2000f8ec03f */
[----:B------:R2:W-:Y:S01]  /*1be0*/  STL [R1+0x68], RZ ;  /* 0x000068ff01007387 */ /* 0x0005e20000100800 */
[----:B------:R-:W-:-:S02]  /*1bf0*/  CS2R R2, SRZ ;  /* 0x0000000000027805 */ /* 0x000fc4000001ff00 */
[----:B------:R-:W-:Y:S01]  /*1c00*/  CS2R R4, SRZ ;  /* 0x0000000000047805 */ /* 0x000fe2000001ff00 */
[----:B------:R-:W-:Y:S01]  /*1c10*/  ULOP3.LUT UR7, UR6, 0x10000, URZ, 0xfc, !UPT ;  /* 0x0001000006077892 */ /* 0x000fe2000f8efc3f */
[----:B------:R2:W-:Y:S01]  /*1c20*/  STL [R1+0x64], RZ ;  /* 0x000064ff01007387 */ /* 0x0005e20000100800 */
[----:B------:R-:W-:Y:S01]  /*1c30*/  ULEA UR6, UR5, UR8, 0xa ;  /* 0x0000000805067291 */ /* 0x000fe2000f8e503f */
[----:B------:R-:W-:Y:S01]  /*1c40*/  CS2R R6, SRZ ;  /* 0x0000000000067805 */ /* 0x000fe2000001ff00 */
[----:B------:R-:W-:Y:S01]  /*1c50*/  ULEA UR7, UR5, UR7, 0xb ;  /* 0x0000000705077291 */ /* 0x000fe2000f8e583f */
[----:B------:R2:W-:Y:S01]  /*1c60*/  STL [R1+0x60], RZ ;  /* 0x000060ff01007387 */ /* 0x0005e20000100800 */
[----:B------:R-:W-:Y:S02]  /*1c70*/  CS2R R8, SRZ ;  /* 0x0000000000087805 */ /* 0x000fe4000001ff00 */
[----:B------:R-:W-:Y:S02]  /*1c80*/  CS2R R10, SRZ ;  /* 0x00000000000a7805 */ /* 0x000fe4000001ff00 */
[----:B------:R-:W-:Y:S01]  /*1c90*/  CS2R R12, SRZ ;  /* 0x00000000000c7805 */ /* 0x000fe2000001ff00 */
[----:B------:R-:W-:Y:S01]  /*1ca0*/  UMOV UR8, UR6 ;  /* 0x0000000600087c82 */ /* 0x000fe20008000000 */
[----:B------:R2:W-:Y:S01]  /*1cb0*/  STL [R1+0x5c], RZ ;  /* 0x00005cff01007387 */ /* 0x0005e20000100800 */
[----:B------:R-:W-:Y:S01]  /*1cc0*/  UMOV UR10, UR7 ;  /* 0x00000007000a7c82 */ /* 0x000fe20008000000 */
[----:B------:R-:W-:Y:S01]  /*1cd0*/  CS2R R14, SRZ ;  /* 0x00000000000e7805 */ /* 0x000fe2000001ff00 */
[----:B------:R-:W-:Y:S01]  /*1ce0*/  QGMMA.64x256x32.F32.E4M3.E4M3 R24, gdesc[UR8], RZ, !UPT ;  /* 0x03e00000081879f3 */ /* 0x000fe2000c7008ff */
[----:B------:R-:W-:Y:S01]  /*1cf0*/  UIADD3 UR8, UR6, 0x2, URZ ;  /* 0x0000000206087890 */ /* 0x000fe2000fffe03f */
[----:B------:R2:W-:Y:S01]  /*1d00*/  STL [R1+0x58], RZ ;  /* 0x000058ff01007387 */ /* 0x0005e20000100800 */
[----:B------:R-:W-:Y:S01]  /*1d10*/  UIADD3 UR10, UR7, 0x2, URZ ;  /* 0x00000002070a7890 */ /* 0x000fe2000fffe03f */
[----:B------:R-:W-:Y:S01]  /*1d20*/  CS2R R16, SRZ ;  /* 0x0000000000107805 */ /* 0x000fe2000001ff00 */
[----:B------:R-:W-:Y:S01]  /*1d30*/  UMOV UR9, 0x40000040 ;  /* 0x4000004000097882 */ /* 0x000fe20000000000 */
[----:B------:R-:W-:Y:S01]  /*1d40*/  UMOV UR11, 0x40000040 ;  /* 0x40000040000b7882 */ /* 0x000fe20000000000 */
        /* <DEDUP_REMOVED lines=54> */
[----:B------:R-:W-:Y:S01]  /*20b0*/  CS2R R226, SRZ ;  /* 0x0000000000e27805 */ /* 0x000fe2000001ff00 */
[----:B------:R-:W-:Y:S01]  /*20c0*/  IMAD.MOV.U32 R228, RZ, RZ, RZ ;  /* 0x000000ffffe47224 */ /* 0x000fe200078e00ff */
[----:B------:R2:W-:Y:S04]  /*20d0*/  STL [R1+0x1c], RZ ;  /* 0x00001cff01007387 */ /* 0x0005e80000100800 */
[----:B------:R2:W-:Y:S04]  /*20e0*/  STL [R1+0x18], RZ ;  /* 0x000018ff01007387 */ /* 0x0005e80000100800 */
[----:B------:R2:W-:Y:S04]  /*20f0*/  STL [R1+0x14], RZ ;  /* 0x000014ff01007387 */ /* 0x0005e80000100800 */
[----:B------:R2:W-:Y:S04]  /*2100*/  STL [R1+0x10], RZ ;  /* 0x000010ff01007387 */ /* 0x0005e80000100800 */
[----:B------:R2:W-:Y:S04]  /*2110*/  STL [R1+0xc], RZ ;  /* 0x00000cff01007387 */ /* 0x0005e80000100800 */
[----:B------:R2:W-:Y:S04]  /*2120*/  STL [R1+0x8], RZ ;  /* 0x000008ff01007387 */ /* 0x0005e80000100800 */
[----:B------:R2:W-:Y:S04]  /*2130*/  STL [R1+0x4], RZ ;  /* 0x000004ff01007387 */ /* 0x0005e80000100800 */
[----:B------:R2:W-:Y:S01]  /*2140*/  STL [R1], RZ ;  /* 0x000000ff01007387 */ /* 0x0005e20000100800 */
[----:B------:R-:W-:Y:S01]  /*2150*/  QGMMA.64x256x32.F32.E4M3.E4M3 R24, gdesc[UR8], R24 ;  /* 0x03e00000081879f3 */ /* 0x000fe20008700818 */
[----:B------:R-:W-:-:S02]  /*2160*/  UIADD3 UR8, UR6, 0x4, URZ ;  /* 0x0000000406087890 */ /* 0x000fc4000fffe03f */
[----:B------:R-:W-:Y:S01]  /*2170*/  UIADD3 UR10, UR7, 0x4, URZ ;  /* 0x00000004070a7890 */ /* 0x000fe2000fffe03f */
[----:B------:R-:W-:Y:S01]  /*2180*/  UMOV UR9, 0x40000040 ;  /* 0x4000004000097882 */ /* 0x000fe20000000000 */
[----:B------:R-:W-:-:S15]  /*2190*/  UMOV UR11, 0x40000040 ;  /* 0x40000040000b7882 */ /* 0x000fde0000000000 */
[----:B------:R-:W-:-:S08]  /*21a0*/  NOP ;  /* 0x0000000000007918 */ /* 0x000fd00000000000 */
[----:B------:R-:W-:Y:S01]  /*21b0*/  QGMMA.64x256x32.F32.E4M3.E4M3 R24, gdesc[UR8], R24 ;  /* 0x03e00000081879f3 */ /* 0x000fe20008700818 */
[----:B------:R-:W-:Y:S02]  /*21c0*/  UIADD3 UR10, UR7, 0x6, URZ ;  /* 0x00000006070a7890 */ /* 0x000fe4000fffe03f */
[----:B------:R-:W-:Y:S01]  /*21d0*/  UIADD3 UR8, UR6, 0x6, URZ ;  /* 0x0000000606087890 */ /* 0x000fe2000fffe03f */
[----:B------:R-:W-:Y:S01]  /*21e0*/  ULDC UR7, c[0x0][0x50c] ;  /* 0x0001430000077ab9 */ /* 0x000fe20000000800 */
[----:B------:R-:W-:Y:S01]  /*21f0*/  UMOV UR9, 0x40000040 ;  /* 0x4000004000097882 */ /* 0x000fe20000000000 */
[----:B------:R-:W-:Y:S01]  /*2200*/  UISETP.NE.AND UP0, UPT, UR7, 0x4, UPT ;  /* 0x000000040700788c */ /* 0x000fe2000bf05270 */
[----:B------:R-:W-:Y:S01]  /*2210*/  UMOV UR11, 0x40000040 ;  /* 0x40000040000b7882 */ /* 0x000fe20000000000 */
[----:B------:R-:W-:Y:S02]  /*2220*/  UMOV UR6, 0x4 ;  /* 0x0000000400067882 */ /* 0x000fe40000000000 */
[----:B------:R-:W-:-:S06]  /*2230*/  USEL UR7, URZ, 0x1, UP0 ;  /* 0x000000013f077887 */ /* 0x000fcc0008000000 */
[----:B------:R-:W-:-:S12]  /*2240*/  ISETP.NE.AND P0, PT, RZ, UR7, PT ;  /* 0x00000007ff007c0c */ /* 0x000fd8000bf05270 */
[----:B------:R-:W-:Y:S01]  /*2250*/  QGMMA.64x256x32.F32.E4M3.E4M3 R24, gdesc[UR8], R24, gsb0 ;  /* 0x03e00000081879f3 */ /* 0x000fe20008000818 */
[----:B--2---:R-:W-:Y:S05]  /*2260*/  @!P0 BRA `(.L_x_18) ;  /* 0x0000000800808947 */ /* 0x004fea0003800000 */
[----:B------:R-:W-:Y:S02]  /*2270*/  WARPGROUP.DEPBAR.LE gsb0, 0x0 ;  /* 0x00008000000079c5 */ /* 0x000fe40000010000 */
[----:B------:R-:W-:-:S01]  /*2280*/  FADD R227, RZ, R25 ;  /* 0x00000019ffe37221 */ /* 0x000fc20000000000 */
[----:B------:R-:W-:Y:S01]  /*2290*/  FADD R228, RZ, R24 ;  /* 0x00000018ffe47221 */ /* 0x000fe20000000000 */
[----:B------:R-:W-:-:S01]  /*22a0*/  FADD R226, RZ, R26 ;  /* 0x0000001affe27221 */ /* 0x000fc20000000000 */
[----:B------:R-:W-:Y:S01]  /*22b0*/  FADD R225, RZ, R27 ;  /* 0x0000001bffe17221 */ /* 0x000fe20000000000 */
[----:B------:R-:W-:-:S01]  /*22c0*/  FADD R224, RZ, R28 ;  /* 0x0000001cffe07221 */ /* 0x000fc20000000000 */
[----:B------:R0:W-:Y:S01]  /*22d0*/  STL [R1+0x80], R227 ;  /* 0x000080e301007387 */ /* 0x0001e20000100800 */
[----:B------:R-:W-:-:S01]  /*22e0*/  FADD R223, RZ, R29 ;  /* 0x0000001dffdf7221 */ /* 0x000fc20000000000 */
[----:B------:R-:W-:Y:S01]  /*22f0*/  FADD R222, RZ, R30 ;  /* 0x0000001effde7221 */ /* 0x000fe20000000000 */
[----:B------:R-:W-:-:S01]  /*2300*/  FADD R221, RZ, R31 ;  /* 0x0000001fffdd7221 */ /* 0x000fc20000000000 */
[----:B------:R-:W-:Y:S01]  /*2310*/  FADD R220, RZ, R32 ;  /* 0x00000020ffdc7221 */ /* 0x000fe20000000000 */
[----:B------:R-:W-:-:S01]  /*2320*/  FADD R219, RZ, R33 ;  /* 0x00000021ffdb7221 */ /* 0x000fc20000000000 */
[----:B------:R-:W-:Y:S01]  /*2330*/  FADD R218, RZ, R34 ;  /* 0x00000022ffda7221 */ /* 0x000fe20000000000 */
[----:B------:R-:W-:-:S01]  /*2340*/  FADD R217, RZ, R35 ;  /* 0x00000023ffd97221 */ /* 0x000fc20000000000 */
[----:B------:R-:W-:Y:S01]  /*2350*/  FADD R216, RZ, R36 ;  /* 0x00000024ffd87221 */ /* 0x000fe20000000000 */
[----:B------:R-:W-:-:S01]  /*2360*/  FADD R215, RZ, R37 ;  /* 0x00000025ffd77221 */ /* 0x000fc20000000000 */
[----:B0-----:R-:W-:Y:S01]  /*2370*/  FADD R227, RZ, R124 ;  /* 0x0000007cffe37221 */ /* 0x001fe20000000000 */
[----:B------:R-:W-:-:S01]  /*2380*/  FADD R214, RZ, R38 ;  /* 0x00000026ffd67221 */ /* 0x000fc20000000000 */
[----:B------:R-:W-:Y:S01]  /*2390*/  FADD R213, RZ, R39 ;  /* 0x00000027ffd57221 */ /* 0x000fe20000000000 */
[----:B------:R-:W-:-:S01]  /*23a0*/  FADD R212, RZ, R40 ;  /* 0x00000028ffd47221 */ /* 0x000fc20000000000 */
[----:B------:R-:W-:Y:S01]  /*23b0*/  FADD R211, RZ, R41 ;  /* 0x00000029ffd37221 */ /* 0x000fe20000000000 */
[----:B------:R0:W-:Y:S01]  /*23c0*/  STL [R1], R227 ;  /* 0x000000e301007387 */ /* 0x0001e20000100800 */
        /* <DEDUP_REMOVED lines=94> */
[----:B0-----:R-:W-:-:S05]  /*29b0*/  FADD R227, RZ, R131 ;  /* 0x00000083ffe37221 */ /* 0x001fca0000000000 */
[----:B------:R0:W-:Y:S02]  /*29c0*/  STL [R1+0x1c], R227 ;  /* 0x00001ce301007387 */ /* 0x0001e40000100800 */
        /* <DEDUP_REMOVED lines=39> */
[----:B------:R0:W-:Y:S04]  /*2c40*/  STL [R1+0x6c], R227 ;  /* 0x00006ce301007387 */ /* 0x0001e80000100800 */
[----:B0-----:R0:W5:Y:S01]  /*2c50*/  LDL.LU R227, [R1+0x80] ;  /* 0x0000800001e37983 */ /* 0x0011620000300800 */
[----:B------:R-:W-:-:S05]  /*2c60*/  UMOV UR6, URZ ;  /* 0x0000003f00067c82 */ /* 0x000fca0008000000 */
.L_x_18:
[----:B------:R-:W-:Y:S01]  /*2c70*/  UIADD3 UR16, UR5, 0x1, URZ ;  /* 0x0000000105107890 */ /* 0x000fe2000fffe03f */
[----:B------:R-:W-:-:S03]  /*2c80*/  UMOV UR8, 0x1 ;  /* 0x0000000100087882 */ /* 0x000fc60000000000 */
[----:B------:R-:W-:-:S04]  /*2c90*/  UISETP.NE.AND UP0, UPT, UR16, 0x4, UPT ;  /* 0x000000041000788c */ /* 0x000fc8000bf05270 */
[----:B------:R-:W-:Y:S02]  /*2ca0*/  USEL UR17, URZ, 0x1, UP0 ;  /* 0x000000013f117887 */ /* 0x000fe40008000000 */
[----:B------:R-:W-:Y:S02]  /*2cb0*/  USEL UR16, UR16, URZ, UP0 ;  /* 0x0000003f10107287 */ /* 0x000fe40008000000 */
[----:B------:R-:W-:-:S12]  /*2cc0*/  ULOP3.LUT UR17, UR4, UR17, URZ, 0x3c, !UPT ;  /* 0x0000001104117292 */ /* 0x000fd8000f8e3c3f */
.L_x_13:
[----:B------:R-:W-:-:S04]  /*2cd0*/  UISETP.LT.AND UP0, UPT, UR12, 0x1, UPT ;  /* 0x000000010c00788c */ /* 0x000fc8000bf01270 */
[----:B------:R-:W-:-:S04]  /*2ce0*/  USEL UR9, UR12, 0x1, UP0 ;  /* 0x000000010c097887 */ /* 0x000fc80008000000 */
[----:B------:R-:W-:-:S04]  /*2cf0*/  UIADD3 UR19, UR12, -UR9, URZ ;  /* 0x800000090c137290 */ /* 0x000fc8000fffe03f */
[----:B------:R-:W-:-:S06]  /*2d00*/  UISETP.GE.AND UP0, UPT, UR19, 0x1, UPT ;  /* 0x000000011300788c */ /* 0x000fcc000bf06270 */
[----:B------:R-:W-:-:S13]  /*2d10*/  PLOP3.LUT P0, PT, PT, PT, UP0, 0x80, 0x0 ;  /* 0x000000000000781c */ /* 0x000fda0003f0f008 */
[----:B------:R-:W-:Y:S05]  /*2d20*/  @!P0 BRA `(.L_x_19) ;  /* 0x0000001000b88947 */ /* 0x000fea0003800000 */
[----:B------:R-:W-:Y:S01]  /*2d30*/  UMOV UR18, UR5 ;  /* 0x0000000500127c82 */ /* 0x000fe20008000000 */
[----:B------:R-:W-:-:S05]  /*2d40*/  ULDC UR27, c[0x0][0x50c] ;  /* 0x00014300001b7ab9 */ /* 0x000fca0000000800 */
.L_x_27:
[----:B------:R-:W-:-:S06]  /*2d50*/  UISETP.NE.AND UP0, UPT, UR25, 0x3, UPT ;  /* 0x000000031900788c */ /* 0x000fcc000bf05270 */
[----:B------:R-:W-:-:S13]  /*2d60*/  PLOP3.LUT P1, PT, PT, PT, UP0, 0x80, 0x0 ;  /* 0x000000000000781c */ /* 0x000fda0003f2f008 */
[----:B-1---5:R-:W-:Y:S05]  /*2d70*/  @!P1 BRA `(.L_x_20) ;  /* 0x0000000000049947 */ /* 0x022fea0003800000 */
[----:B------:R-:W-:Y:S01]  /*2d80*/  BPT.TRAP 0x1 ;  /* 0x000000040000795c */ /* 0x000fe20000300000 */
.L_x_20:
[----:B------:R-:W1:Y:S01]  /*2d90*/  S2UR UR9, SR_CgaCtaId ;  /* 0x00000000000979c3 */ /* 0x000e620000008800 */
[----:B------:R-:W-:Y:S01]  /*2da0*/  UMOV UR14, 0x400 ;  /* 0x00000400000e7882 */ /* 0x000fe20000000000 */
[----:B------:R-:W-:-:S05]  /*2db0*/  IMAD.U32 R229, RZ, RZ, UR17 ;  /* 0x00000011ffe57e24 */ /* 0x000fca000f8e00ff */
[----:B------:R-:W-:Y:S01]  /*2dc0*/  SHF.L.U32 R229, R229, 0x1f, RZ ;  /* 0x0000001fe5e57819 */ /* 0x000fe200000006ff */
[----:B-1----:R-:W-:-:S04]  /*2dd0*/  ULEA UR14, UR9, UR14, 0x18 ;  /* 0x0000000e090e7291 */ /* 0x002fc8000f8ec03f */
[----:B------:R-:W-:-:S09]  /*2de0*/  ULEA UR9, UR16, UR14, 0x3 ;  /* 0x0000000e10097291 */ /* 0x000fd2000f8e183f */
[----:B------:R1:W2:Y:S01]  /*2df0*/  SYNCS.PHASECHK.TRANS64.TRYWAIT P0, [UR9], R229 ;  /* 0x000000e5ff0075a7 */ /* 0x0002a20008000149 */
[----:B------:R-:W-:Y:S05]  /*2e00*/  @!P1 BRA `(.L_x_21) ;  /* 0x0000000000049947 */ /* 0x000fea0003800000 */
[----:B------:R-:W-:Y:S01]  /*2e10*/  BPT.TRAP 0x1 ;  /* 0x000000040000795c */ /* 0x000fe20000300000 */
.L_x_21:
[----:B--2---:R-:W-:Y:S05]  /*2e20*/  @P0 BRA `(.L_x_22) ;  /* 0x0000000000080947 */ /* 0x004fea0003800000 */
[----:B------:R-:W2:Y:S02]  /*2e30*/  SYNCS.PHASECHK.TRANS64.TRYWAIT P0, [UR9], R229 ;  /* 0x000000e5ff0075a7 */ /* 0x000ea40008000149 */
[----:B--2---:R-:W-:Y:S05]  /*2e40*/  @!P0 BRA `(.L_x_23) ;  /* 0x000000d0009c8947 */ /* 0x004fea0003800000 */
.L_x_22:
[----:B------:R-:W-:Y:S01]  /*2e50*/  UIADD3 UR9, UR14, 0x10100, URZ ;  /* 0x000101000e097890 */ /* 0x000fe2000fffe03f */
[----:B------:R-:W-:Y:S01]  /*2e60*/  WARPGROUP.ARRIVE ;  /* 0x00000000000079c5 */ /* 0x000fe20000000000 */
[----:B------:R-:W-:Y:S02]  /*2e70*/  UISETP.NE.AND UP0, UPT, UR7, URZ, UPT ;  /* 0x0000003f0700728c */ /* 0x000fe4000bf05270 */
[----:B------:R-:W-:Y:S02]  /*2e80*/  USHF.R.U32.HI UR9, URZ, 0x4, UR9 ;  /* 0x000000043f097899 */ /* 0x000fe40008011609 */
[----:B------:R-:W-:Y:S02]  /*2e90*/  USEL UR8, UR8, URZ, !UP0 ;  /* 0x0000003f08087287 */ /* 0x000fe4000c000000 */
[----:B------:R-:W-:Y:S02]  /*2ea0*/  ULOP3.LUT UR9, UR9, 0x3fff, URZ, 0xc0, !UPT ;  /* 0x00003fff09097892 */ /* 0x000fe4000f8ec03f */
[----:B------:R-:W-:-:S02]  /*2eb0*/  ULOP3.LUT UR7, UR15, 0x10000, URZ, 0xfc, !UPT ;  /* 0x000100000f077892 */ /* 0x000fc4000f8efc3f */
[----:B------:R-:W-:Y:S02]  /*2ec0*/  ULOP3.LUT UR9, UR9, 0x10000, URZ, 0xfc, !UPT ;  /* 0x0001000009097892 */ /* 0x000fe4000f8efc3f */
[----:B------:R-:W-:Y:S02]  /*2ed0*/  UISETP.NE.U32.AND UP0, UPT, UR8, URZ, UPT ;  /* 0x0000003f0800728c */ /* 0x000fe4000bf05070 */
[----:B------:R-:W-:Y:S02]  /*2ee0*/  ULEA UR7, UR16, UR7, 0xa ;  /* 0x0000000710077291 */ /* 0x000fe4000f8e503f */
[----:B------:R-:W-:Y:S01]  /*2ef0*/  ULEA UR26, UR16, UR9, 0xb ;  /* 0x00000009101a7291 */ /* 0x000fe2000f8e583f */
[----:B------:R-:W-:Y:S02]  /*2f00*/  UMOV UR11, 0x40000040 ;  /* 0x40000040000b7882 */ /* 0x000fe40000000000 */
[----:B------:R-:W-:Y:S01]  /*2f10*/  UMOV UR9, 0x40000040 ;  /* 0x4000004000097882 */ /* 0x000fe20000000000 */
[----:B------:R-:W-:Y:S01]  /*2f20*/  UIADD3 UR6, UR6, 0x4, URZ ;  /* 0x0000000406067890 */ /* 0x000fe2000fffe03f */
[----:B------:R-:W-:-:S02]  /*2f30*/  UMOV UR8, UR7 ;  /* 0x0000000700087c82 */ /* 0x000fc40008000000 */
[----:B------:R-:W-:Y:S02]  /*2f40*/  UMOV UR10, UR26 ;  /* 0x0000001a000a7c82 */ /* 0x000fe40008000000 */
[----:B------:R-:W-:Y:S01]  /*2f50*/  QGMMA.64x256x32.F32.E4M3.E4M3 R24, gdesc[UR8], R24, UP0 ;  /* 0x03e00000081879f3 */ /* 0x000fe2000bf00818 */
[----:B------:R-:W-:Y:S02]  /*2f60*/  UIADD3 UR8, UR7, 0x2, URZ ;  /* 0x0000000207087890 */ /* 0x000fe4000fffe03f */
[----:B------:R-:W-:Y:S01]  /*2f70*/  UIADD3 UR10, UR26, 0x2, URZ ;  /* 0x000000021a0a7890 */ /* 0x000fe2000fffe03f */
[----:B------:R-:W-:Y:S01]  /*2f80*/  UMOV UR9, 0x40000040 ;  /* 0x4000004000097882 */ /* 0x000fe20000000000 */
[----:B------:R-:W-:Y:S01]  /*2f90*/  UMOV UR11, 0x40000040 ;  /* 0x40000040000b7882 */ /* 0x000fe20000000000 */
[----:B------:R-:W-:-:S15]  /*2fa0*/  UISETP.NE.AND UP0, UPT, UR6, UR27, UPT ;  /* 0x0000001b0600728c */ /* 0x000fde000bf05270 */
[----:B------:R-:W-:-:S07]  /*2fb0*/  NOP ;  /* 0x0000000000007918 */ /* 0x000fce0000000000 */
[----:B------:R-:W-:Y:S01]  /*2fc0*/  QGMMA.64x256x32.F32.E4M3.E4M3 R24, gdesc[UR8], R24 ;  /* 0x03e00000081879f3 */ /* 0x000fe20008700818 */
[----:B------:R-:W-:Y:S02]  /*2fd0*/  UIADD3 UR8, UR7, 0x4, URZ ;  /* 0x0000000407087890 */ /* 0x000fe4000fffe03f */
[----:B------:R-:W-:Y:S01]  /*2fe0*/  UIADD3 UR10, UR26, 0x4, URZ ;  /* 0x000000041a0a7890 */ /* 0x000fe2000fffe03f */
[----:B------:R-:W-:Y:S01]  /*2ff0*/  UMOV UR9, 0x40000040 ;  /* 0x4000004000097882 */ /* 0x000fe20000000000 */
[----:B------:R-:W-:-:S15]  /*3000*/  UMOV UR11, 0x40000040 ;  /* 0x40000040000b7882 */ /* 0x000fde0000000000 */
[----:B------:R-:W-:-:S08]  /*3010*/  NOP ;  /* 0x0000000000007918 */ /* 0x000fd00000000000 */
[----:B------:R-:W-:Y:S01]  /*3020*/  QGMMA.64x256x32.F32.E4M3.E4M3 R24, gdesc[UR8], R24 ;  /* 0x03e00000081879f3 */ /* 0x000fe20008700818 */
[----:B------:R-:W-:Y:S02]  /*3030*/  UIADD3 UR8, UR7, 0x6, URZ ;  /* 0x0000000607087890 */ /* 0x000fe4000fffe03f */
[----:B------:R-:W-:Y:S01]  /*3040*/  UIADD3 UR10, UR26, 0x6, URZ ;  /* 0x000000061a0a7890 */ /* 0x000fe2000fffe03f */
[----:B------:R-:W-:Y:S01]  /*3050*/  UMOV UR9, 0x40000040 ;  /* 0x4000004000097882 */ /* 0x000fe20000000000 */
[----:B------:R-:W-:Y:S01]  /*3060*/  UMOV UR11, 0x40000040 ;  /* 0x40000040000b7882 */ /* 0x000fe20000000000 */
[----:B------:R-:W-:-:S06]  /*3070*/  USEL UR7, URZ, 0x1, UP0 ;  /* 0x000000013f077887 */ /* 0x000fcc0008000000 */
[----:B------:R-:W-:-:S15]  /*3080*/  ISETP.NE.AND P0, PT, RZ, UR7, PT ;  /* 0x00000007ff007c0c */ /* 0x000fde000bf05270 */
[----:B------:R-:W-:-:S01]  /*3090*/  NOP ;  /* 0x0000000000007918 */ /* 0x000fc20000000000 */
[----:B------:R-:W-:Y:S03]  /*30a0*/  QGMMA.64x256x32.F32.E4M3.E4M3 R24, gdesc[UR8], R24, gsb0 ;  /* 0x03e00000081879f3 */ /* 0x000fe60008000818 */
[----:B------:R-:W-:Y:S02]  /*30b0*/  WARPGROUP.DEPBAR.LE gsb0, 0x1 ;  /* 0x00008000000079c5 */ /* 0x000fe40000010100 */
[----:B------:R-:W-:Y:S05]  /*30c0*/  @!P0 BRA `(.L_x_24) ;  /* 0x0000000c00708947 */ /* 0x000fea0003800000 */
[----:B------:R-:W-:Y:S02]  /*30d0*/  WARPGROUP.DEPBAR.LE gsb0, 0x0 ;  /* 0x00008000000079c5 */ /* 0x000fe40000010000 */
[----:B-----5:R-:W-:-:S01]  /*30e0*/  FADD R227, R25, R227 ;  /* 0x000000e319e37221 */ /* 0x020fc20000000000 */
[----:B------:R-:W-:Y:S01]  /*30f0*/  FADD R226, R26, R226 ;  /* 0x000000e21ae27221 */ /* 0x000fe20000000000 */
[----:B------:R-:W-:-:S01]  /*3100*/  FADD R225, R27, R225 ;  /* 0x000000e11be17221 */ /* 0x000fc20000000000 */
[----:B------:R-:W-:Y:S01]  /*3110*/  FADD R224, R28, R224 ;  /* 0x000000e01ce07221 */ /* 0x000fe20000000000 */
[----:B------:R-:W-:-:S01]  /*3120*/  FADD R223, R29, R223 ;  /* 0x000000df1ddf7221 */ /* 0x000fc20000000000 */
[----:B------:R2:W-:Y:S01]  /*3130*/  STL [R1+0x80], R227 ;  /* 0x000080e301007387 */ /* 0x0005e20000100800 */
[----:B------:R-:W-:-:S01]  /*3140*/  FADD R222, R30, R222 ;  /* 0x000000de1ede7221 */ /* 0x000fc20000000000 */
[----:B------:R-:W-:Y:S01]  /*3150*/  FADD R221, R31, R221 ;  /* 0x000000dd1fdd7221 */ /* 0x000fe20000000000 */
[----:B------:R-:W-:-:S01]  /*3160*/  FADD R220, R32, R220 ;  /* 0x000000dc20dc7221 */ /* 0x000fc20000000000 */
[----:B------:R-:W-:Y:S01]  /*3170*/  FADD R219, R33, R219 ;  /* 0x000000db21db7221 */ /* 0x000fe20000000000 */
[----:B------:R-:W-:-:S01]  /*3180*/  FADD R218, R34, R218 ;  /* 0x000000da22da7221 */ /* 0x000fc20000000000 */
[----:B------:R-:W-:Y:S01]  /*3190*/  FADD R217, R35, R217 ;  /* 0x000000d923d97221 */ /* 0x000fe20000000000 */
[----:B------:R-:W-:-:S01]  /*31a0*/  FADD R216, R36, R216 ;  /* 0x000000d824d87221 */ /* 0x000fc20000000000 */
[----:B------:R-:W-:Y:S01]  /*31b0*/  FADD R215, R37, R215 ;  /* 0x000000d725d77221 */ /* 0x000fe20000000000 */
[----:B------:R-:W-:-:S01]  /*31c0*/  FADD R214, R38, R214 ;  /* 0x000000d626d67221 */ /* 0x000fc20000000000 */
[----:B--2---:R-:W2:Y:S01]  /*31d0*/  LDL.LU R227, [R1+0x28] ;  /* 0x0000280001e37983 */ /* 0x004ea20000300800 */
[----:B------:R-:W-:-:S01]  /*31e0*/  FADD R213, R39, R213 ;  /* 0x000000d527d57221 */ /* 0x000fc20000000000 */
[----:B------:R-:W-:Y:S01]  /*31f0*/  FADD R212, R40, R212 ;  /* 0x000000d428d47221 */ /* 0x000fe20000000000 */
[----:B------:R-:W-:-:S01]  /*3200*/  FADD R211, R41, R211 ;  /* 0x000000d329d37221 */ /* 0x000fc20000000000 */
[----:B------:R3:W-:Y:S01]  /*3210*/  STL [R1+0x84], R226 ;  /* 0x000084e201007387 */ /* 0x0007e20000100800 */
[----:B------:R-:W-:-:S03]  /*3220*/  FADD R228, R24, R228 ;  /* 0x000000e418e47221 */ /* 0x000fc60000000000 */
[----:B---3--:R-:W3:Y:S04]  /*3230*/  LDL.LU R226, [R1+0x24] ;  /* 0x0000240001e27983 */ /* 0x008ee80000300800 */
[----:B------:R4:W-:Y:S04]  /*3240*/  STL [R1+0x88], R225 ;  /* 0x000088e101007387 */ /* 0x0009e80000100800 */
[----:B----4-:R-:W4:Y:S04]  /*3250*/  LDL.LU R225, [R1+0x20] ;  /* 0x0000200001e17983 */ /* 0x010f280000300800 */
[----:B------:R0:W-:Y:S04]  /*3260*/  STL [R1+0x8c], R224 ;  /* 0x00008ce001007387 */ /* 0x0001e80000100800 */
[----:B0-----:R-:W4:Y:S04]  /*3270*/  LDL.LU R224, [R1+0x1c] ;  /* 0x00001c0001e07983 */ /* 0x001f280000300800 */
        /* <DEDUP_REMOVED lines=13> */
[----:B0-----:R-:W4:Y:S04]  /*3350*/  LDL.LU R217, [R1] ;  /* 0x0000000001d97983 */ /* 0x001f280000300800 */
[----:B------:R-:W-:Y:S04]  /*3360*/  STL [R1+0xac], R216 ;  /* 0x0000acd801007387 */ /* 0x000fe80000100800 */
[----:B------:R-:W-:Y:S04]  /*3370*/  STL [R1+0xb0], R215 ;  /* 0x0000b0d701007387 */ /* 0x000fe80000100800 */
[----:B------:R-:W-:Y:S04]  /*3380*/  STL [R1+0xb4], R214 ;  /* 0x0000b4d601007387 */ /* 0x000fe80000100800 */
[----:B------:R-:W-:Y:S04]  /*3390*/  STL [R1+0xb8], R213 ;  /* 0x0000b8d501007387 */ /* 0x000fe80000100800 */
[----:B------:R-:W-:Y:S04]  /*33a0*/  STL [R1+0xbc], R212 ;  /* 0x0000bcd401007387 */ /* 0x000fe80000100800 */
[----:B------:R0:W-:Y:S01]  /*33b0*/  STL [R1+0xc0], R211 ;  /* 0x0000c0d301007387 */ /* 0x0001e20000100800 */
[----:B--2---:R-:W-:-:S01]  /*33c0*/  FADD R227, R134, R227 ;  /* 0x000000e386e37221 */ /* 0x004fc20000000000 */
[----:B---3--:R-:W-:Y:S01]  /*33d0*/  FADD R226, R133, R226 ;  /* 0x000000e285e27221 */ /* 0x008fe20000000000 */
[----:B----4-:R-:W-:-:S01]  /*33e0*/  FADD R225, R132, R225 ;  /* 0x000000e184e17221 */ /* 0x010fc20000000000 */
[----:B------:R-:W-:Y:S01]  /*33f0*/  FADD R224, R131, R224 ;  /* 0x000000e083e07221 */ /* 0x000fe20000000000 */
[----:B------:R-:W-:-:S01]  /*3400*/  FADD R223, R130, R223 ;  /* 0x000000df82df7221 */ /* 0x000fc20000000000 */
[----:B------:R-:W-:Y:S01]  /*3410*/  FADD R222, R129, R222 ;  /* 0x000000de81de7221 */ /* 0x000fe20000000000 */
[----:B------:R-:W-:-:S01]  /*3420*/  FADD R221, R128, R221 ;  /* 0x000000dd80dd7221 */ /* 0x000fc20000000000 */
[----:B------:R-:W-:Y:S01]  /*3430*/  FADD R220, R127, R220 ;  /* 0x000000dc7fdc7221 */ /* 0x000fe20000000000 */
[----:B------:R-:W-:-:S01]  /*3440*/  FADD R219, R126, R219 ;  /* 0x000000db7edb7221 */ /* 0x000fc20000000000 */
[----:B------:R-:W-:Y:S01]  /*3450*/  FADD R218, R125, R218 ;  /* 0x000000da7dda7221 */ /* 0x000fe20000000000 */
[----:B------:R-:W-:-:S05]  /*3460*/  FADD R217, R124, R217 ;  /* 0x000000d97cd97221 */ /* 0x000fca0000000000 */
[----:B------:R2:W-:Y:S04]  /*3470*/  STL [R1], R217 ;  /* 0x000000d901007387 */ /* 0x0005e80000100800 */
[----:B------:R3:W-:Y:S04]  /*3480*/  STL [R1+0x4], R218 ;  /* 0x000004da01007387 */ /* 0x0007e80000100800 */
[----:B------:R4:W-:Y:S04]  /*3490*/  STL [R1+0x8], R219 ;  /* 0x000008db01007387 */ /* 0x0009e80000100800 */
[----:B------:R1:W-:Y:S04]  /*34a0*/  STL [R1+0xc], R220 ;  /* 0x00000cdc01007387 */ /* 0x0003e80000100800 */
[----:B------:R1:W-:Y:S04]  /*34b0*/  STL [R1+0x10], R221 ;  /* 0x000010dd01007387 */ /* 0x0003e80000100800 */
[----:B------:R1:W-:Y:S04]  /*34c0*/  STL [R1+0x14], R222 ;  /* 0x000014de01007387 */ /* 0x0003e80000100800 */
[----:B------:R1:W-:Y:S04]  /*34d0*/  STL [R1+0x18], R223 ;  /* 0x000018df01007387 */ /* 0x0003e80000100800 */
[----:B------:R1:W-:Y:S04]  /*34e0*/  STL [R1+0x1c], R224 ;  /* 0x00001ce001007387 */ /* 0x0003e80000100800 */
[----:B0-----:R-:W4:Y:S04]  /*34f0*/  LDL.LU R211, [R1+0x2c] ;  /* 0x00002c0001d37983 */ /* 0x001f280000300800 */
[----:B------:R0:W-:Y:S04]  /*3500*/  STL [R1+0x20], R225 ;  /* 0x000020e101007387 */ /* 0x0001e80000100800 */
[----:B------:R-:W4:Y:S04]  /*3510*/  LDL.LU R212, [R1+0x30] ;  /* 0x0000300001d47983 */ /* 0x000f280000300800 */
[----:B------:R0:W-:Y:S04]  /*3520*/  STL [R1+0x24], R226 ;  /* 0x000024e201007387 */ /* 0x0001e80000100800 */
[----:B------:R-:W4:Y:S04]  /*3530*/  LDL.LU R213, [R1+0x34] ;  /* 0x0000340001d57983 */ /* 0x000f280000300800 */
[----:B------:R0:W-:Y:S04]  /*3540*/  STL [R1+0x28], R227 ;  /* 0x000028e301007387 */ /* 0x0001e80000100800 */
[----:B------:R-:W4:Y:S04]  /*3550*/  LDL.LU R214, [R1+0x38] ;  /* 0x0000380001d67983 */ /* 0x000f280000300800 */
[----:B------:R-:W4:Y:S04]  /*3560*/  LDL.LU R215, [R1+0x3c] ;  /* 0x00003c0001d77983 */ /* 0x000f280000300800 */
[----:B------:R-:W4:Y:S04]  /*3570*/  LDL.LU R216, [R1+0x40] ;  /* 0x0000400001d87983 */ /* 0x000f280000300800 */
[----:B--2---:R-:W2:Y:S04]  /*3580*/  LDL.LU R217, [R1+0x44] ;  /* 0x0000440001d97983 */ /* 0x004ea80000300800 */
[----:B---3--:R-:W3:Y:S04]  /*3590*/  LDL.LU R218, [R1+0x48] ;  /* 0x0000480001da7983 */ /* 0x008ee80000300800 */
[----:B----4-:R-:W4:Y:S04]  /*35a0*/  LDL.LU R219, [R1+0x4c] ;  /* 0x00004c0001db7983 */ /* 0x010f280000300800 */
[----:B-1----:R-:W4:Y:S04]  /*35b0*/  LDL.LU R220, [R1+0x50] ;  /* 0x0000500001dc7983 */ /* 0x002f280000300800 */
[----:B------:R-:W4:Y:S04]  /*35c0*/  LDL.LU R221, [R1+0x54] ;  /* 0x0000540001dd7983 */ /* 0x000f280000300800 */
[----:B------:R-:W4:Y:S04]  /*35d0*/  LDL.LU R222, [R1+0x58] ;  /* 0x0000580001de7983 */ /* 0x000f280000300800 */
[----:B------:R-:W4:Y:S04]  /*35e0*/  LDL.LU R223, [R1+0x5c] ;  /* 0x00005c0001df7983 */ /* 0x000f280000300800 */
[----:B------:R-:W4:Y:S04]  /*35f0*/  LDL.LU R224, [R1+0x60] ;  /* 0x0000600001e07983 */ /* 0x000f280000300800 */
[----:B0-----:R-:W4:Y:S04]  /*3600*/  LDL.LU R225, [R1+0x64] ;  /* 0x0000640001e17983 */ /* 0x001f280000300800 */
[----:B------:R-:W4:Y:S04]  /*3610*/  LDL.LU R226, [R1+0x68] ;  /* 0x0000680001e27983 */ /* 0x000f280000300800 */
[----:B------:R-:W4:Y:S01]  /*3620*/  LDL.LU R227, [R1+0x6c] ;  /* 0x00006c0001e37983 */ /* 0x000f220000300800 */
[----:B------:R-:W-:-:S05]  /*3630*/  FADD R211, R135, R211 ;  /* 0x000000d387d37221 */ /* 0x000fca0000000000 */
[----:B------:R0:W-:Y:S01]  /*3640*/  STL [R1+0x2c], R211 ;  /* 0x00002cd301007387 */ /* 0x0001e20000100800 */
[----:B------:R-:W-:-:S03]  /*3650*/  FADD R212, R136, R212 ;  /* 0x000000d488d47221 */ /* 0x000fc60000000000 */
[----:B0-----:R0:W5:Y:S01]  /*3660*/  LDL.LU R211, [R1+0xc0] ;  /* 0x0000c00001d37983 */ /* 0x0011620000300800 */
[----:B------:R-:W-:-:S03]  /*3670*/  FADD R213, R137, R213 ;  /* 0x000000d589d57221 */ /* 0x000fc60000000000 */
[----:B------:R1:W-:Y:S01]  /*3680*/  STL [R1+0x30], R212 ;  /* 0x000030d401007387 */ /* 0x0003e20000100800 */
[----:B------:R-:W-:-:S01]  /*3690*/  FADD R214, R138, R214 ;  /* 0x000000d68ad67221 */ /* 0x000fc20000000000 */
[----:B------:R-:W-:Y:S02]  /*36a0*/  FADD R215, R139, R215 ;  /* 0x000000d78bd77221 */ /* 0x000fe40000000000 */
[----:B-1----:R0:W5:Y:S01]  /*36b0*/  LDL.LU R212, [R1+0xbc] ;  /* 0x0000bc0001d47983 */ /* 0x0021620000300800 */
[----:B------:R-:W-:-:S03]  /*36c0*/  FADD R216, R140, R216 ;  /* 0x000000d88cd87221 */ /* 0x000fc60000000000 */
[----:B------:R1:W-:Y:S01]  /*36d0*/  STL [R1+0x34], R213 ;  /* 0x000034d501007387 */ /* 0x0003e20000100800 */
[----:B--2---:R-:W-:-:S03]  /*36e0*/  FADD R217, R141, R217 ;  /* 0x000000d98dd97221 */ /* 0x004fc60000000000 */
[----:B-1----:R0:W5:Y:S01]  /*36f0*/  LDL.LU R213, [R1+0xb8] ;  /* 0x0000b80001d57983 */ /* 0x0021620000300800 */
[----:B---3--:R-:W-:-:S03]  /*3700*/  FADD R218, R142, R218 ;  /* 0x000000da8eda7221 */ /* 0x008fc60000000000 */
[----:B------:R1:W-:Y:S01]  /*3710*/  STL [R1+0x38], R214 ;  /* 0x000038d601007387 */ /* 0x0003e20000100800 */
[----:B----4-:R-:W-:-:S01]  /*3720*/  FADD R219, R143, R219 ;  /* 0x000000db8fdb7221 */ /* 0x010fc20000000000 */
[----:B------:R-:W-:Y:S02]  /*3730*/  FADD R220, R144, R220 ;  /* 0x000000dc90dc7221 */ /* 0x000fe40000000000 */
[----:B-1----:R0:W5:Y:S04]  /*3740*/  LDL.LU R214, [R1+0xb4] ;  /* 0x0000b40001d67983 */ /* 0x0021680000300800 */
[----:B------:R1:W-:Y:S01]  /*3750*/  STL [R1+0x3c], R215 ;  /* 0x00003cd701007387 */ /* 0x0003e20000100800 */
[----:B------:R-:W-:-:S01]  /*3760*/  FADD R221, R145, R221 ;  /* 0x000000dd91dd7221 */ /* 0x000fc20000000000 */
[----:B------:R-:W-:-:S02]  /*3770*/  FADD R222, R146, R222 ;  /* 0x000000de92de7221 */ /* 0x000fc40000000000 */
[----:B-1----:R0:W5:Y:S04]  /*3780*/  LDL.LU R215, [R1+0xb0] ;  /* 0x0000b00001d77983 */ /* 0x0021680000300800 */
[----:B------:R1:W-:Y:S01]  /*3790*/  STL [R1+0x40], R216 ;  /* 0x000040d801007387 */ /* 0x0003e20000100800 */
[----:B------:R-:W-:-:S03]  /*37a0*/  FADD R223, R147, R223 ;  /* 0x000000df93df7221 */ /* 0x000fc60000000000 */
        /* <DEDUP_REMOVED lines=13> */
[----:B------:R1:W-:Y:S04]  /*3880*/  STL [R1+0x54], R221 ;  /* 0x000054dd01007387 */ /* 0x0003e80000100800 */
        /* <DEDUP_REMOVED lines=12> */
[----:B-1----:R0:W5:Y:S01]  /*3950*/  LDL.LU R227, [R1+0x80] ;  /* 0x0000800001e37983 */ /* 0x0021620000300800 */
        /* <DEDUP_REMOVED lines=82> */
[----:B0-----:R-:W-:-:S06]  /*3e80*/  UMOV UR6, URZ ;  /* 0x0000003f00067c82 */ /* 0x001fcc0008000000 */
.L_x_24:
[----:B------:R-:W-:Y:S05]  /*3e90*/  @!P1 BRA `(.L_x_25) ;  /* 0x0000000000049947 */ /* 0x000fea0003800000 */
[----:B------:R-:W-:Y:S01]  /*3ea0*/  BPT.TRAP 0x1 ;  /* 0x000000040000795c */ /* 0x000fe20000300000 */
.L_x_25:
[----:B------:R-:W-:Y:S02]  /*3eb0*/  UISETP.GT.U32.AND UP0, UPT, UR13, 0x1, UPT ;  /* 0x000000010d00788c */ /* 0x000fe4000bf04070 */
[----:B------:R-:W-:-:S04]  /*3ec0*/  ULEA UR8, UR18, UR14, 0x3 ;  /* 0x0000000e12087291 */ /* 0x000fc8000f8e183f */
[----:B------:R-:W-:Y:S01]  /*3ed0*/  UIADD3 UR8, UR8, 0x20, URZ ;  /* 0x0000002008087890 */ /* 0x000fe2000fffe03f */
[----:B------:R-:W-:-:S03]  /*3ee0*/  PLOP3.LUT P0, PT, PT, PT, UP0, 0x80, 0x0 ;  /* 0x000000000000781c */ /* 0x000fc60003f0f008 */
[----:B------:R-:W-:-:S09]  /*3ef0*/  UPRMT UR8, URZ, 0x654, UR8 ;  /* 0x000006543f087896 */ /* 0x000fd20008000008 */
[----:B------:R-:W-:Y:S01]  /*3f00*/  SYNCS.ARRIVE.TRANS64.RED.A1T0 RZ, [UR8], RZ ;  /* 0x000000ffffff79a7 */ /* 0x000fe20008100408 */
[----:B------:R-:W-:Y:S05]  /*3f10*/  @P0 BRA `(.L_x_26) ;  /* 0x0000000000040947 */ /* 0x000fea0003800000 */
[----:B------:R-:W-:Y:S01]  /*3f20*/  BPT.TRAP 0x1 ;  /* 0x000000040000795c */ /* 0x000fe20000300000 */
.L_x_26:
[----:B------:R-:W-:Y:S02]  /*3f30*/  UISETP.GT.AND UP2, UPT, UR19, 0x1, UPT ;  /* 0x000000011300788c */ /* 0x000fe4000bf44270 */
[----:B------:R-:W-:Y:S02]  /*3f40*/  UIADD3 UR16, UR16, 0x1, URZ ;  /* 0x0000000110107890 */ /* 0x000fe4000fffe03f */
[----:B------:R-:W-:Y:S02]  /*3f50*/  UIADD3 UR18, UR18, 0x1, URZ ;  /* 0x0000000112127890 */ /* 0x000fe4000fffe03f */
[----:B------:R-:W-:Y:S01]  /*3f60*/  PLOP3.LUT P0, PT, PT, PT, UP2, 0x80, 0x0 ;  /* 0x000000000000781c */ /* 0x000fe20003f0f028 */
[----:B------:R-:W-:Y:S02]  /*3f70*/  UISETP.NE.AND UP0, UPT, UR16, 0x4, UPT ;  /* 0x000000041000788c */ /* 0x000fe4000bf05270 */
[----:B------:R-:W-:Y:S02]  /*3f80*/  UIADD3 UR9, UR19, -0x1, URZ ;  /* 0xffffffff13097890 */ /* 0x000fe4000fffe03f */
[----:B------:R-:W-:-:S02]  /*3f90*/  USEL UR8, URZ, 0x1, UP0 ;  /* 0x000000013f087887 */ /* 0x000fc40008000000 */
[----:B------:R-:W-:Y:S02]  /*3fa0*/  UISETP.NE.AND UP1, UPT, UR18, 0x4, UPT ;  /* 0x000000041200788c */ /* 0x000fe4000bf25270 */
[----:B------:R-:W-:Y:S02]  /*3fb0*/  ULOP3.LUT UR17, UR17, UR8, URZ, 0x3c, !UPT ;  /* 0x0000000811117292 */ /* 0x000fe4000f8e3c3f */
[----:B------:R-:W-:Y:S02]  /*3fc0*/  USEL UR16, UR16, URZ, UP0 ;  /* 0x0000003f10107287 */ /* 0x000fe40008000000 */
[----:B------:R-:W-:Y:S01]  /*3fd0*/  USEL UR18, UR18, URZ, UP1 ;  /* 0x0000003f12127287 */ /* 0x000fe20008800000 */
[----:B------:R-:W-:Y:S01]  /*3fe0*/  UMOV UR8, 0x1 ;  /* 0x0000000100087882 */ /* 0x000fe20000000000 */
[----:B------:R-:W-:Y:S01]  /*3ff0*/  UMOV UR19, UR9 ;  /* 0x0000000900137c82 */ /* 0x000fe20008000000 */
[----:B------:R-:W-:Y:S09]  /*4000*/  @P0 BRA `(.L_x_27) ;  /* 0xffffffec00500947 */ /* 0x000ff2000383ffff */
.L_x_19:
[----:B------:R-:W-:-:S04]  /*4010*/  UISETP.NE.AND UP0, UPT, UR6, URZ, UPT ;  /* 0x0000003f0600728c */ /* 0x000fc8000bf05270 */
[----:B------:R-:W-:-:S06]  /*4020*/  USEL UR6, URZ, 0x1, !UP0 ;  /* 0x000000013f067887 */ /* 0x000fcc000c000000 */
[----:B------:R-:W-:-:S13]  /*4030*/  ISETP.NE.AND P0, PT, RZ, UR6, PT ;  /* 0x00000006ff007c0c */ /* 0x000fda000bf05270 */
[----:B------:R-:W-:Y:S05]  /*4040*/  @!P0 BRA `(.L_x_28) ;  /* 0x0000000c00c48947 */ /* 0x000fea0003800000 */
[----:B------:R-:W-:Y:S02]  /*4050*/  WARPGROUP.DEPBAR.LE gsb0, 0x0 ;  /* 0x00008000000079c5 */ /* 0x000fe40000010000 */
[----:B-----5:R-:W-:Y:S01]  /*4060*/  FADD R227, R25, R227 ;  /* 0x000000e319e37221 */ /* 0x020fe20000000000 */
[----:B------:R-:W-:-:S04]  /*4070*/  FADD R228, R24, R228 ;  /* 0x000000e418e47221 */ /* 0x000fc80000000000 */
[----:B------:R2:W-:Y:S04]  /*4080*/  STL [R1+0x80], R227 ;  /* 0x000080e301007387 */ /* 0x0005e80000100800 */
[----:B--2---:R-:W2:Y:S04]  /*4090*/  LDL.LU R227, [R1+0x6c] ;  /* 0x00006c0001e37983 */ /* 0x004ea80000300800 */
[----:B--2---:R2:W-:Y:S04]  /*40a0*/  STL [R1+0x84], R227 ;  /* 0x000084e301007387 */ /* 0x0045e80000100800 */
        /* <DEDUP_REMOVED lines=52> */
[----:B--2---:R-:W2:Y:S01]  /*43f0*/  LDL.LU R227, [R1] ;  /* 0x0000000001e37983 */ /* 0x004ea20000300800 */
[----:B------:R-:W-:Y:S01]  /*4400*/  FADD R226, R26, R226 ;  /* 0x000000e21ae27221 */ /* 0x000fe20000000000 */
        /* <DEDUP_REMOVED lines=97> */
[----:B--2---:R-:W-:-:S05]  /*4a20*/  FADD R227, R124, R227 ;  /* 0x000000e37ce37221 */ /* 0x004fca0000000000 */
[----:B------:R2:W-:Y:S04]  /*4a30*/  STL [R1], R227 ;  /* 0x000000e301007387 */ /* 0x0005e80000100800 */
[----:B--2---:R-:W2:Y:S02]  /*4a40*/  LDL.LU R227, [R1+0xec] ;  /* 0x0000ec0001e37983 */ /* 0x004ea40000300800 */
[----:B--2---:R-:W-:-:S05]  /*4a50*/  FADD R227, R125, R227 ;  /* 0x000000e37de37221 */ /* 0x004fca0000000000 */
[----:B------:R2:W-:Y:S04]  /*4a60*/  STL [R1+0x4], R227 ;  /* 0x000004e301007387 */ /* 0x0005e80000100800 */
        /* <DEDUP_REMOVED lines=78> */
[----:B--2---:R2:W5:Y:S02]  /*4f50*/  LDL.LU R227, [R1+0x80] ;  /* 0x0000800001e37983 */ /* 0x0045640000300800 */
.L_x_28:
[----:B------:R-:W-:Y:S02]  /*4f60*/  WARPGROUP.DEPBAR.LE gsb0, 0x0 ;  /* 0x00008000000079c5 */ /* 0x000fe40000010000 */
[----:B------:R-:W3:Y:S02]  /*4f70*/  LDC R24, c[0x0][0x28c] ;  /* 0x0000a300ff187b82 */ /* 0x000ee40000000800 */
[----:B---3--:R-:W-:-:S13]  /*4f80*/  ISETP.GE.AND P0, PT, R24, 0x1, PT ;  /* 0x000000011800780c */ /* 0x008fda0003f06270 */
[----:B------:R-:W-:Y:S05]  /*4f90*/  @!P0 BRA `(.L_x_29) ;  /* 0x0000000000408947 */ /* 0x000fea0003800000 */
[----:B------:R-:W-:-:S06]  /*4fa0*/  UISETP.NE.AND UP0, UPT, UR25, 0x3, UPT ;  /* 0x000000031900788c */ /* 0x000fcc000bf05270 */
[----:B------:R-:W-:-:S13]  /*4fb0*/  PLOP3.LUT P0, PT, PT, PT, UP0, 0x80, 0x0 ;  /* 0x000000000000781c */ /* 0x000fda0003f0f008 */
[----:B------:R-:W-:Y:S05]  /*4fc0*/  @!P0 BRA `(.L_x_30) ;  /* 0x0000000000048947 */ /* 0x000fea0003800000 */
[----:B------:R-:W-:Y:S01]  /*4fd0*/  BPT.TRAP 0x1 ;  /* 0x000000040000795c */ /* 0x000fe20000300000 */
.L_x_30:
[----:B------:R-:W-:-:S04]  /*4fe0*/  UISETP.LT.AND UP0, UPT, UR12, 0x1, UPT ;  /* 0x000000010c00788c */ /* 0x000fc8000bf01270 */
[----:B------:R-:W-:Y:S02]  /*4ff0*/  USEL UR6, UR12, 0x1, UP0 ;  /* 0x000000010c067887 */ /* 0x000fe40008000000 */
[----:B------:R-:W-:Y:S02]  /*5000*/  UISETP.GT.U32.AND UP0, UPT, UR13, 0x1, UPT ;  /* 0x000000010d00788c */ /* 0x000fe4000bf04070 */
[----:B------:R-:W-:-:S04]  /*5010*/  UIADD3 UR6, UR5, UR12, -UR6 ;  /* 0x0000000c05067290 */ /* 0x000fc8000fffe806 */
[----:B------:R-:W-:Y:S01]  /*5020*/  USHF.L.U32 UR6, UR6, 0x3, URZ ;  /* 0x0000000306067899 */ /* 0x000fe2000800063f */
[----:B------:R-:W-:-:S03]  /*5030*/  PLOP3.LUT P0, PT, PT, PT, UP0, 0x80, 0x0 ;  /* 0x000000000000781c */ /* 0x000fc60003f0f008 */
[----:B------:R-:W-:-:S04]  /*5040*/  ULOP3.LUT UR6, UR6, 0x18, URZ, 0xc0, !UPT ;  /* 0x0000001806067892 */ /* 0x000fc8000f8ec03f */
[----:B------:R-:W-:-:S04]  /*5050*/  UIADD3 UR6, UR14, 0x20, UR6 ;  /* 0x000000200e067890 */ /* 0x000fc8000fffe006 */
[----:B------:R-:W-:-:S09]  /*5060*/  UPRMT UR6, URZ, 0x654, UR6 ;  /* 0x000006543f067896 */ /* 0x000fd20008000006 */
[----:B------:R-:W-:Y:S01]  /*5070*/  SYNCS.ARRIVE.TRANS64.RED.A1T0 RZ, [UR6], RZ ;  /* 0x000000ffffff79a7 */ /* 0x000fe20008100406 */
[----:B------:R-:W-:Y:S05]  /*5080*/  @P0 BRA `(.L_x_29) ;  /* 0x0000000000040947 */ /* 0x000fea0003800000 */
[----:B------:R-:W-:Y:S01]  /*5090*/  BPT.TRAP 0x1 ;  /* 0x000000040000795c */ /* 0x000fe20000300000 */
.L_x_29:
[----:B------:R-:W-:Y:S01]  /*50a0*/  STL [R1+0x88], R3 ;  /* 0x0000880301007387 */ /* 0x000fe20000100800 */
[----:B------:R-:W3:Y:S01]  /*50b0*/  LDC R28, c[0x0][0x288] ;  /* 0x0000a200ff1c7b82 */ /* 0x000ee20000000800 */
[----:B------:R-:W-:Y:S02]  /*50c0*/  ULDC UR6, c[0x0][0x284] ;  /* 0x0000a10000067ab9 */ /* 0x000fe40000000800 */
[----:B------:R4:W-:Y:S04]  /*50d0*/  STL [R1+0x84], R2 ;  /* 0x0000840201007387 */ /* 0x0009e80000100800 */
[----:B----4-:R-:W4:Y:S04]  /*50e0*/  LDL.LU R2, [R1+0x7c] ;  /* 0x00007c0001027983 */ /* 0x010f280000300800 */
[----:B-----5:R0:W-:Y:S01]  /*50f0*/  STL [R1+0x80], R0 ;  /* 0x0000800001007387 */ /* 0x0201e20000100800 */
[----:B------:R-:W1:Y:S03]  /*5100*/  S2R R3, SR_TID.X ;  /* 0x0000000000037919 */ /* 0x000e660000002100 */
[----:B0-----:R-:W2:Y:S01]  /*5110*/  LDL.LU R0, [R1+0x78] ;  /* 0x0000780001007983 */ /* 0x001ea20000300800 */
[----:B-1----:R-:W-:-:S02]  /*5120*/  SHF.R.U32.HI R24, RZ, 0x2, R3 ;  /* 0x00000002ff187819 */ /* 0x002fc40000011603 */
[----:B------:R-:W-:Y:S02]  /*5130*/  LOP3.LUT R26, R3, 0x60, RZ, 0xc0, !PT ;  /* 0x00000060031a7812 */ /* 0x000fe400078ec0ff */
[----:B------:R-:W-:Y:S02]  /*5140*/  SHF.R.U32.HI R27, RZ, 0x7, R3 ;  /* 0x00000007ff1b7819 */ /* 0x000fe40000011603 */
[----:B------:R-:W-:Y:S02]  /*5150*/  LOP3.LUT R25, R24, 0x7, RZ, 0xc0, !PT ;  /* 0x0000000718197812 */ /* 0x000fe400078ec0ff */
[----:B------:R-:W-:Y:S02]  /*5160*/  SHF.R.U32.HI R26, RZ, 0x1, R26 ;  /* 0x00000001ff1a7819 */ /* 0x000fe4000001161a */
[----:B------:R-:W-:Y:S02]  /*5170*/  LOP3.LUT R24, R27, 0x1, RZ, 0xc0, !PT ;  /* 0x000000011b187812 */ /* 0x000fe400078ec0ff */
[----:B------:R-:W-:-:S03]  /*5180*/  IADD3 R27, RZ, -R26, -R25 ;  /* 0x8000001aff1b7210 */ /* 0x000fc60007ffe819 */
[C---:B------:R-:W-:Y:S02]  /*5190*/  IMAD.SHL.U32 R30, R24.reuse, 0x40, RZ ;  /* 0x00000040181e7824 */ /* 0x040fe400078e00ff */
[----:B------:R-:W-:Y:S01]  /*51a0*/  IMAD R29, R24, -0x40, R27 ;  /* 0xffffffc0181d7824 */ /* 0x000fe200078e021b */
[C---:B------:R-:W-:Y:S01]  /*51b0*/  LOP3.LUT R24, R3.reuse, 0x3, RZ, 0xc0, !PT ;  /* 0x0000000303187812 */ /* 0x040fe200078ec0ff */
[----:B------:R-:W-:Y:S01]  /*51c0*/  IMAD.SHL.U32 R27, R3, 0x2, RZ ;  /* 0x00000002031b7824 */ /* 0x000fe200078e00ff */
[----:B------:R-:W-:Y:S01]  /*51d0*/  LOP3.LUT R25, R30, 0x40, R25, 0xe2, !PT ;  /* 0x000000401e197812 */ /* 0x000fe200078ee219 */
[----:B------:R0:W5:Y:S03]  /*51e0*/  LDL.LU R3, [R1+0x88] ;  /* 0x0000880001037983 */ /* 0x0001660000300800 */
[----:B------:R-:W-:Y:S01]  /*51f0*/  LOP3.LUT R27, R27, 0x6, RZ, 0xc0, !PT ;  /* 0x000000061b1b7812 */ /* 0x000fe200078ec0ff */
[----:B---3--:R-:W-:-:S02]  /*5200*/  IMAD R24, R24, -0x2, R28 ;  /* 0xfffffffe18187824 */ /* 0x008fc400078e021c */
[C---:B----4-:R-:W-:Y:S02]  /*5210*/  IMAD.SHL.U32 R30, R2.reuse, 0x80, RZ ;  /* 0x00000080021e7824 */ /* 0x050fe400078e00ff */
[----:B------:R-:W-:Y:S02]  /*5220*/  IMAD.WIDE R32, R2, 0x80, RZ ;  /* 0x0000008002207825 */ /* 0x000fe400078e02ff */
[----:B------:R0:W5:Y:S02]  /*5230*/  LDL.LU R2, [R1+0x84] ;  /* 0x0000840001027983 */ /* 0x0001640000300800 */
[----:B--2---:R-:W-:-:S05]  /*5240*/  IMAD.SHL.U32 R35, R0, 0x100, RZ ;  /* 0x0000010000237824 */ /* 0x004fca00078e00ff */
[----:B------:R-:W-:Y:S02]  /*5250*/  ISETP.GE.AND P0, PT, R35, R28, PT ;  /* 0x0000001c2300720c */ /* 0x000fe40003f06270 */
[----:B------:R-:W-:Y:S02]  /*5260*/  PRMT R28, R27, 0x6540, R0 ;  /* 0x000065401b1c7816 */ /* 0x000fe40000000000 */
[----:B------:R0:W5:Y:S01]  /*5270*/  LDL.LU R0, [R1+0x80] ;  /* 0x0000800001007983 */ /* 0x0001620000300800 */
[C---:B------:R-:W-:Y:S02]  /*5280*/  ISETP.GE.OR P0, PT, R30.reuse, UR6, P0 ;  /* 0x000000061e007c0c */ /* 0x040fe40008706670 */
[----:B------:R-:W-:Y:S01]  /*5290*/  IADD3 R38, -R30, UR6, R29 ;  /* 0x000000061e267c10 */ /* 0x000fe2000fffe11d */
[----:B------:R-:W-:Y:S01]  /*52a0*/  IMAD.IADD R35, R24, 0x1, -R35 ;  /* 0x0000000118237824 */ /* 0x000fe200078e0a23 */
[----:B------:R-:W-:Y:S01]  /*52b0*/  LOP3.LUT R39, R32, R25, R26, 0xfe, !PT ;  /* 0x0000001920277212 */ /* 0x000fe200078efe1a */
[----:B------:R-:W-:-:S08]  /*52c0*/  IMAD.MOV.U32 R34, RZ, RZ, -0x1 ;  /* 0xffffffffff227424 */ /* 0x000fd000078e00ff */
[----:B0-----:R-:W-:Y:S05]  /*52d0*/  @P0 BRA `(.L_x_31) ;  /* 0x0000008c00ac0947 */ /* 0x001fea0003800000 */
[----:B------:R-:W0:Y:S01]  /*52e0*/  LDC.64 R26, c[0x0][0x5c8] ;  /* 0x00017200ff1a7b82 */ /* 0x000e220000000a00 */
[----:B------:R-:W-:Y:S01]  /*52f0*/  USHF.R.S32.HI UR7, URZ, 0x1f, UR24 ;  /* 0x0000001f3f077899 */ /* 0x000fe20008011418 */
[--C-:B------:R-:W-:Y:S01]  /*5300*/  SHF.R.S32.HI R29, RZ, 0x1f, R28.reuse ;  /* 0x0000001fff1d7819 */ /* 0x100fe2000001141c */
[----:B------:R-:W-:Y:S01]  /*5310*/  ULDC.64 UR8, c[0x0][0x5d0] ;  /* 0x0001740000087ab9 */ /* 0x000fe20000000a00 */
[----:B------:R-:W-:Y:S01]  /*5320*/  BSSY B0, `(.L_x_31) ;  /* 0x00008e6000007945 */ /* 0x000fe20003800000 */
[----:B------:R-:W-:Y:S02]  /*5330*/  UIMAD UR6, UR7, UR8, URZ ;  /* 0x00000008070672a4 */ /* 0x000fe4000f8e023f */
[----:B------:R-:W-:Y:S02]  /*5340*/  IMAD.U32 R25, RZ, RZ, UR8 ;  /* 0x00000008ff197e24 */ /* 0x000fe4000f8e00ff */
[----:B------:R-:W-:Y:S02]  /*5350*/  UIMAD UR6, UR24, UR9, UR6 ;  /* 0x00000009180672a4 */ /* 0x000fe4000f8e0206 */
[----:B------:R-:W-:Y:S01]  /*5360*/  IMAD.WIDE.U32 R24, R25, UR24, R28 ;  /* 0x0000001819187c25 */ /* 0x000fe2000f8e001c */
[----:B------:R-:W-:-:S03]  /*5370*/  ULDC.64 UR8, c[0x0][0x5c0] ;  /* 0x0001700000087ab9 */ /* 0x000fc60000000a00 */
[----:B------:R-:W-:Y:S02]  /*5380*/  VIADD R25, R25, UR6 ;  /* 0x0000000619197c36 */ /* 0x000fe40008000000 */
[-C--:B0-----:R-:W-:Y:S02]  /*5390*/  IMAD R30, R33, R26.reuse, RZ ;  /* 0x0000001a211e7224 */ /* 0x081fe400078e02ff */
[----:B------:R-:W-:-:S04]  /*53a0*/  IMAD.WIDE.U32 R24, R39, R26, R24 ;  /* 0x0000001a27187225 */ /* 0x000fc800078e0018 */
[----:B------:R-:W-:-:S04]  /*53b0*/  IMAD R31, R39, R27, R30 ;  /* 0x0000001b271f7224 */ /* 0x000fc800078e021e */
[----:B------:R-:W-:Y:S01]  /*53c0*/  IMAD.IADD R30, R25, 0x1, R31 ;  /* 0x00000001191e7824 */ /* 0x000fe200078e021f */
[----:B------:R-:W-:Y:S02]  /*53d0*/  LEA R25, P0, R26, R24, 0x3 ;  /* 0x000000181a197211 */ /* 0x000fe400078018ff */
[----:B------:R-:W-:Y:S02]  /*53e0*/  IADD3 R24, P1, R24, UR8, RZ ;  /* 0x0000000818187c10 */ /* 0x000fe4000ff3e0ff */
[----:B------:R-:W-:Y:S02]  /*53f0*/  LEA.HI.X R27, R26, R30, R27, 0x3, P0 ;  /* 0x0000001e1a1b7211 */ /* 0x000fe400000f1c1b */
[----:B------:R-:W-:Y:S02]  /*5400*/  FSETP.NEU.AND P0, PT, RZ, UR23, PT ;  /* 0x00000017ff007c0b */ /* 0x000fe4000bf0d000 */
[----:B------:R-:W-:Y:S02]  /*5410*/  IADD3 R26, P2, R25, UR8, RZ ;  /* 0x00000008191a7c10 */ /* 0x000fe4000ff5e0ff */
[----:B------:R-:W-:-:S02]  /*5420*/  IADD3.X R25, R30, UR9, RZ, P1, !PT ;  /* 0x000000091e197c10 */ /* 0x000fc40008ffe4ff */
[----:B------:R-:W-:-:S07]  /*5430*/  IADD3.X R27, R27, UR9, RZ, P2, !PT ;  /* 0x000000091b1b7c10 */ /* 0x000fce00097fe4ff */
[----:B------:R-:W-:Y:S05]  /*5440*/  @!P0 BRA `(.L_x_32) ;  /* 0x0000006800d48947 */ /* 0x000fea0003800000 */
[----:B------:R-:W-:Y:S01]  /*5450*/  ULDC.64 UR8, c[0x0][0x5b8] ;  /* 0x00016e0000087ab9 */ /* 0x000fe20000000a00 */
[----:B------:R-:W-:Y:S01]  /*5460*/  ISETP.GE.AND P0, PT, R38, 0x1, PT ;  /* 0x000000012600780c */ /* 0x000fe20003f06270 */
[----:B------:R-:W-:Y:S02]  /*5470*/  UIMAD UR6, UR7, UR8, URZ ;  /* 0x00000008070672a4 */ /* 0x000fe4000f8e023f */
[----:B------:R-:W-:Y:S01]  /*5480*/  IMAD.U32 R31, RZ, RZ, UR8 ;  /* 0x00000008ff1f7e24 */ /* 0x000fe2000f8e00ff */
[----:B------:R-:W-:Y:S01]  /*5490*/  BSSY B1, `(.L_x_33) ;  /* 0x0000010000017945 */ /* 0x000fe20003800000 */
[----:B------:R-:W-:Y:S01]  /*54a0*/  ISETP.LT.OR P4, PT, R35, 0x1, !P0 ;  /* 0x000000012300780c */ /* 0x000fe20004781670 */
[----:B------:R-:W-:Y:S02]  /*54b0*/  UIMAD UR6, UR24, UR9, UR6 ;  /* 0x00000009180672a4 */ /* 0x000fe4000f8e0206 */
[----:B------:R-:W-:Y:S01]  /*54c0*/  IMAD.WIDE.U32 R28, R31, UR24, R28 ;  /* 0x000000181f1c7c25 */ /* 0x000fe2000f8e001c */
[----:B------:R-:W-:-:S03]  /*54d0*/  ULDC.64 UR8, c[0x0][0x5a8] ;  /* 0x00016a0000087ab9 */ /* 0x000fc60000000a00 */
[----:B------:R-:W-:Y:S02]  /*54e0*/  IMAD.MOV.U32 R30, RZ, RZ, R28 ;  /* 0x000000ffff1e7224 */ /* 0x000fe400078e001c */
[----:B------:R-:W-:Y:S01]  /*54f0*/  VIADD R31, R29, UR6 ;  /* 0x000000061d1f7c36 */ /* 0x000fe20008000000 */
[----:B------:R-:W-:Y:S02]  /*5500*/  ULDC.64 UR6, c[0x0][0x5b0] ;  /* 0x00016c0000067ab9 */ /* 0x000fe40000000a00 */
[----:B------:R-:W-:Y:S02]  /*5510*/  IMAD R36, R33, UR6, RZ ;  /* 0x0000000621247c24 */ /* 0x000fe4000f8e02ff */
[----:B------:R-:W-:-:S04]  /*5520*/  IMAD.WIDE.U32 R28, R39, UR6, R30 ;  /* 0x00000006271c7c25 */ /* 0x000fc8000f8e001e */
[--C-:B------:R-:W-:Y:S01]  /*5530*/  IMAD R37, R39, UR7, R36.reuse ;  /* 0x0000000727257c24 */ /* 0x100fe2000f8e0224 */
[----:B------:R-:W-:Y:S02]  /*5540*/  IADD3 R28, P1, R28, UR8, RZ ;  /* 0x000000081c1c7c10 */ /* 0x000fe4000ff3e0ff */
[----:B------:R-:W-:Y:S02]  /*5550*/  PRMT R36, RZ, 0x7610, R36 ;  /* 0x00007610ff247816 */ /* 0x000fe40000000024 */
[----:B------:R-:W-:Y:S01]  /*5560*/  IADD3.X R29, R29, UR9, R37, P1, !PT ;  /* 0x000000091d1d7c10 */ /* 0x000fe20008ffe425 */
[----:B------:R-:W-:Y:S08]  /*5570*/  @P4 BRA `(.L_x_34) ;  /* 0x0000000000044947 */ /* 0x000ff00003800000 */
[----:B------:R0:W5:Y:S02]  /*5580*/  LDG.E.U8 R36, desc[UR20][R28.64] ;  /* 0x000000141c247981 */ /* 0x000164000c1e1100 */
.L_x_34:
[----:B------:R-:W-:Y:S05]  /*5590*/  BSYNC B1 ;  /* 0x0000000000017941 */ /* 0x000fea0003800000 */
.L_x_33:
[----:B-----5:R-:W-:Y:S01]  /*55a0*/  LOP3.LUT R36, R36, 0xff, RZ, 0xc0, !PT ;  /* 0x000000ff24247812 */ /* 0x020fe200078ec0ff */
[----:B------:R-:W-:Y:S01]  /*55b0*/  BSSY B1, `(.L_x_35) ;  /* 0x000000b000017945 */ /* 0x000fe20003800000 */
[----:B------:R-:W-:Y:S02]  /*55c0*/  ISETP.LT.OR P2, PT, R35, 0x2, !P0 ;  /* 0x000000022300780c */ /* 0x000fe40004741670 */
[----:B------:R-:W-:-:S05]  /*55d0*/  F2FP.F16.E4M3.UNPACK_B R36, R36 ;  /* 0x00000024ff24723e */ /* 0x000fca00020006ff */
[----:B------:R-:W-:-:S05]  /*55e0*/  HADD2.F32 R36, -RZ, R36.H0_H0 ;  /* 0x20000024ff247230 */ /* 0x000fca0000004100 */
[----:B------:R-:W-:Y:S01]  /*55f0*/  FMUL R37, R36, UR23 ;  /* 0x0000001724257c20 */ /* 0x000fe20008400000 */
[----:B------:R-:W-:-:S03]  /*5600*/  PRMT R36, RZ, 0x7610, R36 ;  /* 0x00007610ff247816 */ /* 0x000fc60000000024 */
[----:B------:R-:W-:-:S05]  /*5610*/  FFMA R37, R228, UR22, R37 ;  /* 0x00000016e4257c23 */ /* 0x000fca0008000025 */
[----:B------:R-:W-:-:S05]  /*5620*/  F2FP.SATFINITE.E4M3.F32.PACK_AB_MERGE_C R37, RZ, R37, RZ ;  /* 0x00000025ff25723e */ /* 0x000fca00048070ff */
[----:B------:R1:W-:Y:S01]  /*5630*/  @!P4 STG.E.U8 desc[UR20][R24.64], R37 ;  /* 0x000000251800c986 */ /* 0x0003e2000c101114 */
[----:B------:R-:W-:Y:S05]  /*5640*/  @P2 BRA `(.L_x_36) ;  /* 0x0000000000042947 */ /* 0x000fea0003800000 */
[----:B------:R2:W5:Y:S02]  /*5650*/  LDG.E.U8 R36, desc[UR20][R28.64+0x1] ;  /* 0x000001141c247981 */ /* 0x000564000c1e1100 */
.L_x_36:
[----:B------:R-:W-:Y:S05]  /*5660*/  BSYNC B1 ;  /* 0x0000000000017941 */ /* 0x000fea0003800000 */
.L_x_35:
[----:B-----5:R-:W-:Y:S01]  /*5670*/  LOP3.LUT R36, R36, 0xff, RZ, 0xc0, !PT ;  /* 0x000000ff24247812 */ /* 0x020fe200078ec0ff */
[----:B------:R-:W-:Y:S01]  /*5680*/  BSSY B1, `(.L_x_37) ;  /* 0x0000013000017945 */ /* 0x000fe20003800000 */
[----:B-1----:R-:W-:Y:S02]  /*5690*/  IADD3 R37, P1, R39, 0x8, RZ ;  /* 0x0000000827257810 */ /* 0x002fe40007f3e0ff */
[----:B------:R-:W-:-:S03]  /*56a0*/  F2FP.F16.E4M3.UNPACK_B R36, R36 ;  /* 0x00000024ff24723e */ /* 0x000fc600020006ff */
[----:B------:R-:W-:Y:S01]  /*56b0*/  IMAD.X R32, RZ, RZ, R33, P1 ;  /* 0x000000ffff207224 */ /* 0x000fe200008e0621 */
[----:B------:R-:W-:Y:S01]  /*56c0*/  ISETP.GE.AND P1, PT, R38, 0x9, PT ;  /* 0x000000092600780c */ /* 0x000fe20003f26270 */
[----:B------:R-:W-:Y:S02]  /*56d0*/  HADD2.F32 R36, -RZ, R36.H0_H0 ;  /* 0x20000024ff247230 */ /* 0x000fe40000004100 */
[----:B------:R-:W-:Y:S01]  /*56e0*/  IMAD R32, R32, UR6, RZ ;  /* 0x0000000620207c24 */ /* 0x000fe2000f8e02ff */
[----:B------:R-:W-:Y:S01]  /*56f0*/  ISETP.LT.OR P5, PT, R35, 0x1, !P1 ;  /* 0x000000012300780c */ /* 0x000fe20004fa1670 */
[----:B------:R-:W-:-:S04]  /*5700*/  IMAD.WIDE.U32 R30, R37, UR6, R30 ;  /* 0x00000006251e7c25 */ /* 0x000fc8000f8e001e */
[----:B------:R-:W-:Y:S01]  /*5710*/  FMUL R36, R36, UR23 ;  /* 0x0000001724247c20 */ /* 0x000fe20008400000 */
[----:B------:R-:W-:-:S03]  /*5720*/  IMAD R37, R37, UR7, R32 ;  /* 0x0000000725257c24 */ /* 0x000fc6000f8e0220 */
[----:B------:R-:W-:Y:S01]  /*5730*/  FFMA R36, R227, UR22, R36 ;  /* 0x00000016e3247c23 */ /* 0x000fe20008000024 */
[----:B------:R-:W-:Y:S02]  /*5740*/  IADD3 R30, P4, R30, UR8, RZ ;  /* 0x000000081e1e7c10 */ /* 0x000fe4000ff9e0ff */
[----:B------:R-:W-:Y:S02]  /*5750*/  PRMT R32, RZ, 0x7610, R32 ;  /* 0x00007610ff207816 */ /* 0x000fe40000000020 */
[----:B------:R-:W-:Y:S02]  /*5760*/  F2FP.SATFINITE.E4M3.F32.PACK_AB_MERGE_C R33, RZ, R36, RZ ;  /* 0x00000024ff21723e */ /* 0x000fe400048070ff */
[----:B------:R-:W-:-:S03]  /*5770*/  IADD3.X R31, R31, UR9, R37, P4, !PT ;  /* 0x000000091f1f7c10 */ /* 0x000fc6000a7fe425 */
[----:B------:R1:W-:Y:S01]  /*5780*/  @!P2 STG.E.U8 desc[UR20][R24.64+0x1], R33 ;  /* 0x000001211800a986 */ /* 0x0003e2000c101114 */
[----:B------:R-:W-:Y:S05]  /*5790*/  @P5 BRA `(.L_x_38) ;  /* 0x0000000000045947 */ /* 0x000fea0003800000 */
[----:B------:R3:W5:Y:S02]  /*57a0*/  LDG.E.U8 R32, desc[UR20][R30.64] ;  /* 0x000000141e207981 */ /* 0x000764000c1e1100 */
.L_x_38:
[----:B------:R-:W-:Y:S05]  /*57b0*/  BSYNC B1 ;  /* 0x0000000000017941 */ /* 0x000fea0003800000 */
.L_x_37:
[----:B-----5:R-:W-:Y:S01]  /*57c0*/  LOP3.LUT R32, R32, 0xff, RZ, 0xc0, !PT ;  /* 0x000000ff20207812 */ /* 0x020fe200078ec0ff */
[----:B------:R-:W-:Y:S01]  /*57d0*/  BSSY B1, `(.L_x_39) ;  /* 0x000000b000017945 */ /* 0x000fe20003800000 */
[----:B------:R-:W-:Y:S02]  /*57e0*/  ISETP.LT.OR P2, PT, R35, 0x2, !P1 ;  /* 0x000000022300780c */ /* 0x000fe40004f41670 */
[----:B------:R-:W-:-:S05]  /*57f0*/  F2FP.F16.E4M3.UNPACK_B R32, R32 ;  /* 0x00000020ff20723e */ /* 0x000fca00020006ff */
[----:B------:R-:W-:-:S05]  /*5800*/  HADD2.F32 R32, -RZ, R32.H0_H0 ;  /* 0x20000020ff207230 */ /* 0x000fca0000004100 */
[----:B-1----:R-:W-:Y:S01]  /*5810*/  FMUL R33, R32, UR23 ;  /* 0x0000001720217c20 */ /* 0x002fe20008400000 */
[----:B------:R-:W-:-:S03]  /*5820*/  PRMT R32, RZ, 0x7610, R32 ;  /* 0x00007610ff207816 */ /* 0x000fc60000000020 */
[----:B------:R-:W-:-:S05]  /*5830*/  FFMA R33, R226, UR22, R33 ;  /* 0x00000016e2217c23 */ /* 0x000fca0008000021 */
[----:B------:R-:W-:-:S05]  /*5840*/  F2FP.SATFINITE.E4M3.F32.PACK_AB_MERGE_C R33, RZ, R33, RZ ;  /* 0x00000021ff21723e */ /* 0x000fca00048070ff */
[----:B------:R1:W-:Y:S01]  /*5850*/  @!P5 STG.E.U8 desc[UR20][R26.64], R33 ;  /* 0x000000211a00d986 */ /* 0x0003e2000c101114 */
[----:B------:R-:W-:Y:S05]  /*5860*/  @P2 BRA `(.L_x_40) ;  /* 0x0000000000042947 */ /* 0x000fea0003800000 */
[----:B------:R4:W5:Y:S02]  /*5870*/  LDG.E.U8 R32, desc[UR20][R30.64+0x1] ;  /* 0x000001141e207981 */ /* 0x000964000c1e1100 */
.L_x_40:
[----:B------:R-:W-:Y:S05]  /*5880*/  BSYNC B1 ;  /* 0x0000000000017941 */ /* 0x000fea0003800000 */
.L_x_39:
[----:B-----5:R-:W-:Y:S01]  /*5890*/  LOP3.LUT R32, R32, 0xff, RZ, 0xc0, !PT ;  /* 0x000000ff20207812 */ /* 0x020fe200078ec0ff */
[----:B------:R-:W-:Y:S01]  /*58a0*/  BSSY B1, `(.L_x_41) ;  /* 0x000000b000017945 */ /* 0x000fe20003800000 */
[----:B------:R-:W-:Y:S02]  /*58b0*/  ISETP.LT.OR P4, PT, R35, 0x9, !P0 ;  /* 0x000000092300780c */ /* 0x000fe40004781670 */
[----:B------:R-:W-:-:S05]  /*58c0*/  F2FP.F16.E4M3.UNPACK_B R32, R32 ;  /* 0x00000020ff20723e */ /* 0x000fca00020006ff */
[----:B------:R-:W-:-:S05]  /*58d0*/  HADD2.F32 R32, -RZ, R32.H0_H0 ;  /* 0x20000020ff207230 */ /* 0x000fca0000004100 */
[----:B------:R-:W-:-:S04]  /*58e0*/  FMUL R32, R32, UR23 ;  /* 0x0000001720207c20 */ /* 0x000fc80008400000 */
[----:B------:R-:W-:-:S05]  /*58f0*/  FFMA R32, R225, UR22, R32 ;  /* 0x00000016e1207c23 */ /* 0x000fca0008000020 */
[----:B-1----:R-:W-:Y:S02]  /*5900*/  F2FP.SATFINITE.E4M3.F32.PACK_AB_MERGE_C R33, RZ, R32, RZ ;  /* 0x00000020ff21723e */ /* 0x002fe400048070ff */
[----:B------:R-:W-:-:S03]  /*5910*/  PRMT R32, RZ, 0x7610, R32 ;  /* 0x00007610ff207816 */ /* 0x000fc60000000020 */
[----:B------:R1:W-:Y:S01]  /*5920*/  @!P2 STG.E.U8 desc[UR20][R26.64+0x1], R33 ;  /* 0x000001211a00a986 */ /* 0x0003e2000c101114 */
[----:B------:R-:W-:Y:S05]  /*5930*/  @P4 BRA `(.L_x_42) ;  /* 0x0000000000044947 */ /* 0x000fea0003800000 */
[----:B------:R0:W5:Y:S02]  /*5940*/  LDG.E.U8 R32, desc[UR20][R28.64+0x8] ;  /* 0x000008141c207981 */ /* 0x000164000c1e1100 */
.L_x_42:
[----:B------:R-:W-:Y:S05]  /*5950*/  BSYNC B1 ;  /* 0x0000000000017941 */ /* 0x000fea0003800000 */
.L_x_41:
        /* <DEDUP_REMOVED lines=12> */
.L_x_44:
[----:B------:R-:W-:Y:S05]  /*5a20*/  BSYNC B1 ;  /* 0x0000000000017941 */ /* 0x000fea0003800000 */
.L_x_43:
        /* <DEDUP_REMOVED lines=12> */
.L_x_46:
[----:B------:R-:W-:Y:S05]  /*5af0*/  BSYNC B1 ;  /* 0x0000000000017941 */ /* 0x000fea0003800000 */
.L_x_45:
        /* <DEDUP_REMOVED lines=12> */
.L_x_48:
[----:B------:R-:W-:Y:S05]  /*5bc0*/  BSYNC B1 ;  /* 0x0000000000017941 */ /* 0x000fea0003800000 */
.L_x_47:
        /* <DEDUP_REMOVED lines=12> */
.L_x_50:
[----:B------:R-:W-:Y:S05]  /*5c90*/  BSYNC B1 ;  /* 0x0000000000017941 */ /* 0x000fea0003800000 */
.L_x_49:
        /* <DEDUP_REMOVED lines=12> */
.L_x_52:
[----:B------:R-:W-:Y:S05]  /*5d60*/  BSYNC B1 ;  /* 0x0000000000017941 */ /* 0x000fea0003800000 */
.L_x_51:
        /* <DEDUP_REMOVED lines=12> */
.L_x_54:
[----:B------:R-:W-:Y:S05]  /*5e30*/  BSYNC B1 ;  /* 0x0000000000017941 */ /* 0x000fea0003800000 */
.L_x_53:
        /* <DEDUP_REMOVED lines=12> */
.L_x_56:
[----:B------:R-:W-:Y:S05]  /*5f00*/  BSYNC B1 ;  /* 0x0000000000017941 */ /* 0x000fea0003800000 */
.L_x_55:
        /* <DEDUP_REMOVED lines=12> */
.L_x_58:
[----:B------:R-:W-:Y:S05]  /*5fd0*/  BSYNC B1 ;  /* 0x0000000000017941 */ /* 0x000fea0003800000 */
.L_x_57:
        /* <DEDUP_REMOVED lines=12> */
.L_x_60:
[----:B------:R-:W-:Y:S05]  /*60a0*/  BSYNC B1 ;  /* 0x0000000000017941 */ /* 0x000fea0003800000 */
.L_x_59:
        /* <DEDUP_REMOVED lines=12> */
.L_x_62:
[----:B------:R-:W-:Y:S05]  /*6170*/  BSYNC B1 ;  /* 0x0000000000017941 */ /* 0x000fea0003800000 */
.L_x_61:
        /* <DEDUP_REMOVED lines=12> */
.L_x_64:
[----:B------:R-:W-:Y:S05]  /*6240*/  BSYNC B1 ;  /* 0x0000000000017941 */ /* 0x000fea0003800000 */
.L_x_63:
        /* <DEDUP_REMOVED lines=12> */
.L_x_66:
[----:B------:R-:W-:Y:S05]  /*6310*/  BSYNC B1 ;  /* 0x0000000000017941 */ /* 0x000fea0003800000 */
.L_x_65:
        /* <DEDUP_REMOVED lines=12> */
.L_x_68:
[----:B------:R-:W-:Y:S05]  /*63e0*/  BSYNC B1 ;  /* 0x0000000000017941 */ /* 0x000fea0003800000 */
.L_x_67:
        /* <DEDUP_REMOVED lines=12> */
.L_x_70:
[----:B------:R-:W-:Y:S05]  /*64b0*/  BSYNC B1 ;  /* 0x0000000000017941 */ /* 0x000fea0003800000 */
.L_x_69:
        /* <DEDUP_REMOVED lines=12> */
.L_x_72:
[----:B------:R-:W-:Y:S05]  /*6580*/  BSYNC B1 ;  /* 0x0000000000017941 */ /* 0x000fea0003800000 */
.L_x_71:
        /* <DEDUP_REMOVED lines=12> */
.L_x_74:
[----:B------:R-:W-:Y:S05]  /*6650*/  BSYNC B1 ;  /* 0x0000000000017941 */ /* 0x000fea0003800000 */
.L_x_73:
        /* <DEDUP_REMOVED lines=12> */
.L_x_76:
[----:B------:R-:W-:Y:S05]  /*6720*/  BSYNC B1 ;  /* 0x0000000000017941 */ /* 0x000fea0003800000 */
.L_x_75:
        /* <DEDUP_REMOVED lines=12> */
.L_x_78:
[----:B------:R-:W-:Y:S05]  /*67f0*/  BSYNC B1 ;  /* 0x0000000000017941 */ /* 0x000fea0003800000 */
.L_x_77:
        /* <DEDUP_REMOVED lines=12> */
.L_x_80:
[----:B------:R-:W-:Y:S05]  /*68c0*/  BSYNC B1 ;  /* 0x0000000000017941 */ /* 0x000fea0003800000 */
.L_x_79:
        /* <DEDUP_REMOVED lines=12> */
.L_x_82:
[----:B------:R-:W-:Y:S05]  /*6990*/  BSYNC B1 ;  /* 0x0000000000017941 */ /* 0x000fea0003800000 */
.L_x_81:
        /* <DEDUP_REMOVED lines=12> */
.L_x_84:
[----:B------:R-:W-:Y:S05]  /*6a60*/  BSYNC B1 ;  /* 0x0000000000017941 */ /* 0x000fea0003800000 */
.L_x_83:
        /* <DEDUP_REMOVED lines=12> */
.L_x_86:
[----:B------:R-:W-:Y:S05]  /*6b30*/  BSYNC B1 ;  /* 0x0000000000017941 */ /* 0x000fea0003800000 */
.L_x_85:
        /* <DEDUP_REMOVED lines=12> */
.L_x_88:
[----:B------:R-:W-:Y:S05]  /*6c00*/  BSYNC B1 ;  /* 0x0000000000017941 */ /* 0x000fea0003800000 */
.L_x_87:
        /* <DEDUP_REMOVED lines=12> */
.L_x_90:
[----:B------:R-:W-:Y:S05]  /*6cd0*/  BSYNC B1 ;  /* 0x0000000000017941 */ /* 0x000fea0003800000 */
.L_x_89:
        /* <DEDUP_REMOVED lines=12> */
.L_x_92:
[----:B------:R-:W-:Y:S05]  /*6da0*/  BSYNC B1 ;  /* 0x0000000000017941 */ /* 0x000fea0003800000 */
.L_x_91:
        /* <DEDUP_REMOVED lines=12> */
.L_x_94:
[----:B------:R-:W-:Y:S05]  /*6e70*/  BSYNC B1 ;  /* 0x0000000000017941 */ /* 0x000fea0003800000 */
.L_x_93:
        /* <DEDUP_REMOVED lines=12> */
.L_x_96:
[----:B------:R-:W-:Y:S05]  /*6f40*/  BSYNC B1 ;  /* 0x0000000000017941 */ /* 0x000fea0003800000 */
.L_x_95:
        /* <DEDUP_REMOVED lines=12> */
.L_x_98:
[----:B------:R-:W-:Y:S05]  /*7010*/  BSYNC B1 ;  /* 0x0000000000017941 */ /* 0x000fea0003800000 */
.L_x_97:
        /* <DEDUP_REMOVED lines=12> */
.L_x_100:
[----:B------:R-:W-:Y:S05]  /*70e0*/  BSYNC B1 ;  /* 0x0000000000017941 */ /* 0x000fea0003800000 */
.L_x_99:
        /* <DEDUP_REMOVED lines=12> */
.L_x_102:
[----:B------:R-:W-:Y:S05]  /*71b0*/  BSYNC B1 ;  /* 0x0000000000017941 */ /* 0x000fea0003800000 */
.L_x_101:
        /* <DEDUP_REMOVED lines=12> */
.L_x_104:
[----:B------:R-:W-:Y:S05]  /*7280*/  BSYNC B1 ;  /* 0x0000000000017941 */ /* 0x000fea0003800000 */
.L_x_103:
        /* <DEDUP_REMOVED lines=12> */
.L_x_106:
[----:B------:R-:W-:Y:S05]  /*7350*/  BSYNC B1 ;  /* 0x0000000000017941 */ /* 0x000fea0003800000 */
.L_x_105:
        /* <DEDUP_REMOVED lines=12> */
.L_x_108:
[----:B------:R-:W-:Y:S05]  /*7420*/  BSYNC B1 ;  /* 0x0000000000017941 */ /* 0x000fea0003800000 */
.L_x_107:
        /* <DEDUP_REMOVED lines=12> */
.L_x_110:
[----:B------:R-:W-:Y:S05]  /*74f0*/  BSYNC B1 ;  /* 0x0000000000017941 */ /* 0x000fea0003800000 */
.L_x_109:
        /* <DEDUP_REMOVED lines=12> */
.L_x_112:
[----:B------:R-:W-:Y:S05]  /*75c0*/  BSYNC B1 ;  /* 0x0000000000017941 */ /* 0x000fea0003800000 */
.L_x_111:
        /* <DEDUP_REMOVED lines=12> */
.L_x_114:
[----:B------:R-:W-:Y:S05]  /*7690*/  BSYNC B1 ;  /* 0x0000000000017941 */ /* 0x000fea0003800000 */
.L_x_113:
        /* <DEDUP_REMOVED lines=12> */
.L_x_116:
[----:B------:R-:W-:Y:S05]  /*7760*/  BSYNC B1 ;  /* 0x0000000000017941 */ /* 0x000fea0003800000 */
.L_x_115:
        /* <DEDUP_REMOVED lines=12> */
.L_x_118:
[----:B------:R-:W-:Y:S05]  /*7830*/  BSYNC B1 ;  /* 0x0000000000017941 */ /* 0x000fea0003800000 */
.L_x_117:
        /* <DEDUP_REMOVED lines=12> */
.L_x_120:
[----:B------:R-:W-:Y:S05]  /*7900*/  BSYNC B1 ;  /* 0x0000000000017941 */ /* 0x000fea0003800000 */
.L_x_119:
        /* <DEDUP_REMOVED lines=12> */
.L_x_122:
[----:B------:R-:W-:Y:S05]  /*79d0*/  BSYNC B1 ;  /* 0x0000000000017941 */ /* 0x000fea0003800000 */
.L_x_121:
        /* <DEDUP_REMOVED lines=12> */
.L_x_124:
[----:B------:R-:W-:Y:S05]  /*7aa0*/  BSYNC B1 ;  /* 0x0000000000017941 */ /* 0x000fea0003800000 */
.L_x_123:
        /* <DEDUP_REMOVED lines=12> */
.L_x_126:
[----:B------:R-:W-:Y:S05]  /*7b70*/  BSYNC B1 ;  /* 0x0000000000017941 */ /* 0x000fea0003800000 */
.L_x_125:
        /* <DEDUP_REMOVED lines=12> */
.L_x_128:
[----:B------:R-:W-:Y:S05]  /*7c40*/  BSYNC B1 ;  /* 0x0000000000017941 */ /* 0x000fea0003800000 */
.L_x_127:
        /* <DEDUP_REMOVED lines=12> */
.L_x_130:
[----:B------:R-:W-:Y:S05]  /*7d10*/  BSYNC B1 ;  /* 0x0000000000017941 */ /* 0x000fea0003800000 */
.L_x_129:
        /* <DEDUP_REMOVED lines=12> */
.L_x_132:
[----:B------:R-:W-:Y:S05]  /*7de0*/  BSYNC B1 ;  /* 0x0000000000017941 */ /* 0x000fea0003800000 */
.L_x_131:
        /* <DEDUP_REMOVED lines=12> */
.L_x_134:
[----:B------:R-:W-:Y:S05]  /*7eb0*/  BSYNC B1 ;  /* 0x0000000000017941 */ /* 0x000fea0003800000 */
.L_x_133:
        /* <DEDUP_REMOVED lines=12> */
.L_x_136:
[----:B------:R-:W-:Y:S05]  /*7f80*/  BSYNC B1 ;  /* 0x0000000000017941 */ /* 0x000fea0003800000 */
.L_x_135:
        /* <DEDUP_REMOVED lines=12> */
.L_x_138:
[----:B------:R-:W-:Y:S05]  /*8050*/  BSYNC B1 ;  /* 0x0000000000017941 */ /* 0x000fea0003800000 */
.L_x_137:
        /* <DEDUP_REMOVED lines=12> */
.L_x_140:
[----:B------:R-:W-:Y:S05]  /*8120*/  BSYNC B1 ;  /* 0x0000000000017941 */ /* 0x000fea0003800000 */
.L_x_139:
        /* <DEDUP_REMOVED lines=12> */
.L_x_142:
[----:B------:R-:W-:Y:S05]  /*81f0*/  BSYNC B1 ;  /* 0x0000000000017941 */ /* 0x000fea0003800000 */
.L_x_141:
        /* <DEDUP_REMOVED lines=12> */
.L_x_144:
[----:B------:R-:W-:Y:S05]  /*82c0*/  BSYNC B1 ;  /* 0x0000000000017941 */ /* 0x000fea0003800000 */
.L_x_143:
        /* <DEDUP_REMOVED lines=12> */
.L_x_146:
[----:B------:R-:W-:Y:S05]  /*8390*/  BSYNC B1 ;  /* 0x0000000000017941 */ /* 0x000fea0003800000 */
.L_x_145:
        /* <DEDUP_REMOVED lines=12> */
.L_x_148:
[----:B------:R-:W-:Y:S05]  /*8460*/  BSYNC B1 ;  /* 0x0000000000017941 */ /* 0x000fea0003800000 */
.L_x_147:
        /* <DEDUP_REMOVED lines=12> */
.L_x_150:
[----:B------:R-:W-:Y:S05]  /*8530*/  BSYNC B1 ;  /* 0x0000000000017941 */ /* 0x000fea0003800000 */
.L_x_149:
        /* <DEDUP_REMOVED lines=12> */
.L_x_152:
[----:B------:R-:W-:Y:S05]  /*8600*/  BSYNC B1 ;  /* 0x0000000000017941 */ /* 0x000fea0003800000 */
.L_x_151:
        /* <DEDUP_REMOVED lines=12> */
.L_x_154:
[----:B------:R-:W-:Y:S05]  /*86d0*/  BSYNC B1 ;  /* 0x0000000000017941 */ /* 0x000fea0003800000 */
.L_x_153:
        /* <DEDUP_REMOVED lines=12> */
.L_x_156:
[----:B------:R-:W-:Y:S05]  /*87a0*/  BSYNC B1 ;  /* 0x0000000000017941 */ /* 0x000fea0003800000 */
.L_x_155:
        /* <DEDUP_REMOVED lines=12> */
.L_x_158:
[----:B------:R-:W-:Y:S05]  /*8870*/  BSYNC B1 ;  /* 0x0000000000017941 */ /* 0x000fea0003800000 */
.L_x_157:
        /* <DEDUP_REMOVED lines=12> */
.L_x_160:
[----:B------:R-:W-:Y:S05]  /*8940*/  BSYNC B1 ;  /* 0x0000000000017941 */ /* 0x000fea0003800000 */
.L_x_159:
        /* <DEDUP_REMOVED lines=12> */
.L_x_162:
[----:B------:R-:W-:Y:S05]  /*8a10*/  BSYNC B1 ;  /* 0x0000000000017941 */ /* 0x000fea0003800000 */
.L_x_161:
        /* <DEDUP_REMOVED lines=12> */
.L_x_164:
[----:B------:R-:W-:Y:S05]  /*8ae0*/  BSYNC B1 ;  /* 0x0000000000017941 */ /* 0x000fea0003800000 */
.L_x_163:
        /* <DEDUP_REMOVED lines=12> */
.L_x_166:
[----:B------:R-:W-:Y:S05]  /*8bb0*/  BSYNC B1 ;  /* 0x0000000000017941 */ /* 0x000fea0003800000 */
.L_x_165:
        /* <DEDUP_REMOVED lines=12> */
.L_x_168:
[----:B------:R-:W-:Y:S05]  /*8c80*/  BSYNC B1 ;  /* 0x0000000000017941 */ /* 0x000fea0003800000 */
.L_x_167:
        /* <DEDUP_REMOVED lines=12> */
.L_x_170:
[----:B------:R-:W-:Y:S05]  /*8d50*/  BSYNC B1 ;  /* 0x0000000000017941 */ /* 0x000fea0003800000 */
.L_x_169:
        /* <DEDUP_REMOVED lines=12> */
.L_x_172:
[----:B------:R-:W-:Y:S05]  /*8e20*/  BSYNC B1 ;  /* 0x0000000000017941 */ /* 0x000fea0003800000 */
.L_x_171:
        /* <DEDUP_REMOVED lines=12> */
.L_x_174:
[----:B------:R-:W-:Y:S05]  /*8ef0*/  BSYNC B1 ;  /* 0x0000000000017941 */ /* 0x000fea0003800000 */
.L_x_173:
        /* <DEDUP_REMOVED lines=12> */
.L_x_176:
[----:B------:R-:W-:Y:S05]  /*8fc0*/  BSYNC B1 ;  /* 0x0000000000017941 */ /* 0x000fea0003800000 */
.L_x_175:
        /* <DEDUP_REMOVED lines=12> */
.L_x_178:
[----:B------:R-:W-:Y:S05]  /*9090*/  BSYNC B1 ;  /* 0x0000000000017941 */ /* 0x000fea0003800000 */
.L_x_177:
        /* <DEDUP_REMOVED lines=12> */
.L_x_180:
[----:B------:R-:W-:Y:S05]  /*9160*/  BSYNC B1 ;  /* 0x0000000000017941 */ /* 0x000fea0003800000 */
.L_x_179:
        /* <DEDUP_REMOVED lines=12> */
.L_x_182:
[----:B------:R-:W-:Y:S05]  /*9230*/  BSYNC B1 ;  /* 0x0000000000017941 */ /* 0x000fea0003800000 */
.L_x_181:
        /* <DEDUP_REMOVED lines=12> */
.L_x_184:
[----:B------:R-:W-:Y:S05]  /*9300*/  BSYNC B1 ;  /* 0x0000000000017941 */ /* 0x000fea0003800000 */
.L_x_183:
        /* <DEDUP_REMOVED lines=12> */
.L_x_186:
[----:B------:R-:W-:Y:S05]  /*93d0*/  BSYNC B1 ;  /* 0x0000000000017941 */ /* 0x000fea0003800000 */
.L_x_185:
        /* <DEDUP_REMOVED lines=12> */
.L_x_188:
[----:B------:R-:W-:Y:S05]  /*94a0*/  BSYNC B1 ;  /* 0x0000000000017941 */ /* 0x000fea0003800000 */
.L_x_187:
[----:B-----5:R-:W-:Y:S01]  /*94b0*/  LOP3.LUT R32, R32, 0xff, RZ, 0xc0, !PT ;  /* 0x000000ff20207812 */ /* 0x020fe200078ec0ff */
[----:B------:R-:W-:Y:S01]  /*94c0*/  BSSY B1, `(.L_x_189) ;  /* 0x000000b000017945 */ /* 0x000fe20003800000 */
[----:B------:R-:W-:Y:S02]  /*94d0*/  ISETP.LT.OR P4, PT, R35, 0x99, !P1 ;  /* 0x000000992300780c */ /* 0x000fe40004f81670 */
[----:B------:R-:W-:-:S05]  /*94e0*/  F2FP.F16.E4M3.UNPACK_B R32, R32 ;  /* 0x00000020ff20723e */ /* 0x000fca00020006ff */
[----:B------:R-:W-:-:S05]  /*94f0*/  HADD2.F32 R32, -RZ, R32.H0_H0 ;  /* 0x20000020ff207230 */ /* 0x000fca0000004100 */
[----:B------:R-:W-:-:S04]  /*9500*/  FMUL R32, R32, UR23 ;  /* 0x0000001720207c20 */ /* 0x000fc80008400000 */
[----:B------:R-:W-:Y:S01]  /*9510*/  FFMA R32, R23, UR22, R32 ;  /* 0x0000001617207c23 */ /* 0x000fe20008000020 */
[----:B------:R-:W-:-:S04]  /*9520*/  PRMT R23, RZ, 0x7610, R23 ;  /* 0x00007610ff177816 */ /* 0x000fc80000000017 */
[----:B-1----:R-:W-:-:S05]  /*9530*/  F2FP.SATFINITE.E4M3.F32.PACK_AB_MERGE_C R33, RZ, R32, RZ ;  /* 0x00000020ff21723e */ /* 0x002fca00048070ff */
[----:B------:R1:W-:Y:S01]  /*9540*/  @!P2 STG.E.U8 desc[UR20][R24.64+0x99], R33 ;  /* 0x000099211800a986 */ /* 0x0003e2000c101114 */
[----:B------:R-:W-:Y:S05]  /*9550*/  @P4 BRA `(.L_x_190) ;  /* 0x0000000000044947 */ /* 0x000fea0003800000 */
[----:B------:R0:W5:Y:S02]  /*9560*/  LDG.E.U8 R23, desc[UR20][R30.64+0x98] ;  /* 0x000098141e177981 */ /* 0x000164000c1e1100 */
.L_x_190:
[----:B------:R-:W-:Y:S05]  /*9570*/  BSYNC B1 ;  /* 0x0000000000017941 */ /* 0x000fea0003800000 */
.L_x_189:
        /* <DEDUP_REMOVED lines=8> */
[----:B------:R-:W-:-:S05]  /*9600*/  F2FP.SATFINITE.E4M3.F32.PACK_AB_MERGE_C R23, RZ, R23, RZ ;  /* 0x00000017ff17723e */ /* 0x000fca00048070ff */
[----:B------:R0:W-:Y:S01]  /*9610*/  @!P4 STG.E.U8 desc[UR20][R26.64+0x98], R23 ;  /* 0x000098171a00c986 */ /* 0x0001e2000c101114 */
[----:B------:R-:W-:Y:S05]  /*9620*/  @P2 BRA `(.L_x_192) ;  /* 0x0000000000042947 */ /* 0x000fea0003800000 */
[----:B------:R0:W5:Y:S02]  /*9630*/  LDG.E.U8 R22, desc[UR20][R30.64+0x99] ;  /* 0x000099141e167981 */ /* 0x000164000c1e1100 */
.L_x_192:
[----:B------:R-:W-:Y:S05]  /*9640*/  BSYNC B1 ;  /* 0x0000000000017941 */ /* 0x000fea0003800000 */
.L_x_191:
        /* <DEDUP_REMOVED lines=8> */
[----:B0-----:R-:W-:-:S05]  /*96d0*/  F2FP.SATFINITE.E4M3.F32.PACK_AB_MERGE_C R23, RZ, R22, RZ ;  /* 0x00000016ff17723e */ /* 0x001fca00048070ff */
[----:B------:R0:W-:Y:S01]  /*96e0*/  @!P2 STG.E.U8 desc[UR20][R26.64+0x99], R23 ;  /* 0x000099171a00a986 */ /* 0x0001e2000c101114 */
[----:B------:R-:W-:Y:S05]  /*96f0*/  @P4 BRA `(.L_x_194) ;  /* 0x0000000000044947 */ /* 0x000fea0003800000 */
[----:B------:R0:W5:Y:S02]  /*9700*/  LDG.E.U8 R21, desc[UR20][R28.64+0xa0] ;  /* 0x0000a0141c157981 */ /* 0x000164000c1e1100 */
.L_x_194:
[----:B------:R-:W-:Y:S05]  /*9710*/  BSYNC B1 ;  /* 0x0000000000017941 */ /* 0x000fea0003800000 */
.L_x_193:
        /* <DEDUP_REMOVED lines=12> */
.L_x_196:
[----:B------:R-:W-:Y:S05]  /*97e0*/  BSYNC B1 ;  /* 0x0000000000017941 */ /* 0x000fea0003800000 */
.L_x_195:
        /* <DEDUP_REMOVED lines=12> */
.L_x_198:
[----:B------:R-:W-:Y:S05]  /*98b0*/  BSYNC B1 ;  /* 0x0000000000017941 */ /* 0x000fea0003800000 */
.L_x_197:
        /* <DEDUP_REMOVED lines=12> */
.L_x_200:
[----:B------:R-:W-:Y:S05]  /*9980*/  BSYNC B1 ;  /* 0x0000000000017941 */ /* 0x000fea0003800000 */
.L_x_199:
        /* <DEDUP_REMOVED lines=12> */
.L_x_202:
[----:B------:R-:W-:Y:S05]  /*9a50*/  BSYNC B1 ;  /* 0x0000000000017941 */ /* 0x000fea0003800000 */
.L_x_201:
        /* <DEDUP_REMOVED lines=12> */
.L_x_204:
[----:B------:R-:W-:Y:S05]  /*9b20*/  BSYNC B1 ;  /* 0x0000000000017941 */ /* 0x000fea0003800000 */
.L_x_203:
        /* <DEDUP_REMOVED lines=12> */
.L_x_206:
[----:B------:R-:W-:Y:S05]  /*9bf0*/  BSYNC B1 ;  /* 0x0000000000017941 */ /* 0x000fea0003800000 */
.L_x_205:
        /* <DEDUP_REMOVED lines=12> */
.L_x_208:
[----:B------:R-:W-:Y:S05]  /*9cc0*/  BSYNC B1 ;  /* 0x0000000000017941 */ /* 0x000fea0003800000 */
.L_x_207:
        /* <DEDUP_REMOVED lines=12> */
.L_x_210:
[----:B------:R-:W-:Y:S05]  /*9d90*/  BSYNC B1 ;  /* 0x0000000000017941 */ /* 0x000fea0003800000 */
.L_x_209:
        /* <DEDUP_REMOVED lines=12> */
.L_x_212:
[----:B------:R-:W-:Y:S05]  /*9e60*/  BSYNC B1 ;  /* 0x0000000000017941 */ /* 0x000fea0003800000 */
.L_x_211:
        /* <DEDUP_REMOVED lines=12> */
.L_x_214:
[----:B------:R-:W-:Y:S05]  /*9f30*/  BSYNC B1 ;  /* 0x0000000000017941 */ /* 0x000fea0003800000 */
.L_x_213:
        /* <DEDUP_REMOVED lines=12> */
.L_x_216:
[----:B------:R-:W-:Y:S05]  /*a000*/  BSYNC B1 ;  /* 0x0000000000017941 */ /* 0x000fea0003800000 */
.L_x_215:
        /* <DEDUP_REMOVED lines=12> */
.L_x_218:
[----:B------:R-:W-:Y:S05]  /*a0d0*/  BSYNC B1 ;  /* 0x0000000000017941 */ /* 0x000fea0003800000 */
.L_x_217:
        /* <DEDUP_REMOVED lines=12> */
.L_x_220:
[----:B------:R-:W-:Y:S05]  /*a1a0*/  BSYNC B1 ;  /* 0x0000000000017941 */ /* 0x000fea0003800000 */
.L_x_219:
        /* <DEDUP_REMOVED lines=12> */
.L_x_222:
[----:B------:R-:W-:Y:S05]  /*a270*/  BSYNC B1 ;  /* 0x0000000000017941 */ /* 0x000fea0003800000 */
.L_x_221:
        /* <DEDUP_REMOVED lines=12> */
.L_x_224:
[----:B------:R-:W-:Y:S05]  /*a340*/  BSYNC B1 ;  /* 0x0000000000017941 */ /* 0x000fea0003800000 */
.L_x_223:
        /* <DEDUP_REMOVED lines=12> */
.L_x_226:
[----:B------:R-:W-:Y:S05]  /*a410*/  BSYNC B1 ;  /* 0x0000000000017941 */ /* 0x000fea0003800000 */
.L_x_225:
        /* <DEDUP_REMOVED lines=12> */
.L_x_228:
[----:B------:R-:W-:Y:S05]  /*a4e0*/  BSYNC B1 ;  /* 0x0000000000017941 */ /* 0x000fea0003800000 */
.L_x_227:
        /* <DEDUP_REMOVED lines=12> */
.L_x_230:
[----:B------:R-:W-:Y:S05]  /*a5b0*/  BSYNC B1 ;  /* 0x0000000000017941 */ /* 0x000fea0003800000 */
.L_x_229:
        /* <DEDUP_REMOVED lines=12> */
.L_x_232:
[----:B------:R-:W-:Y:S05]  /*a680*/  BSYNC B1 ;  /* 0x0000000000017941 */ /* 0x000fea0003800000 */
.L_x_231:
[----:B-----5:R-:W-:Y:S01]  /*a690*/  LOP3.LUT R2, R2, 0xff, RZ, 0xc0, !PT ;  /* 0x000000ff02027812 */ /* 0x020fe200078ec0ff */
[----:B------:R-:W-:Y:S01]  /*a6a0*/  BSSY B1, `(.L_x_233) ;  /* 0x000000b000017945 */ /* 0x000fe20003800000 */
[----:B------:R-:W-:Y:S02]  /*a6b0*/  ISETP.LT.OR P4, PT, R35, 0xc9, !P0 ;  /* 0x000000c92300780c */ /* 0x000fe40004781670 */
[----:B------:R-:W-:-:S05]  /*a6c0*/  F2FP.F16.E4M3.UNPACK_B R2, R2 ;  /* 0x00000002ff02723e */ /* 0x000fca00020006ff */
[----:B------:R-:W-:-:S05]  /*a6d0*/  HADD2.F32 R2, -RZ, R2.H0_H0 ;  /* 0x20000002ff027230 */ /* 0x000fca0000004100 */
[----:B0-----:R-:W-:-:S04]  /*a6e0*/  FMUL R3, R2, UR23 ;  /* 0x0000001702037c20 */ /* 0x001fc80008400000 */
[----:B------:R-:W-:Y:S01]  /*a6f0*/  FFMA R3, R0, UR22, R3 ;  /* 0x0000001600037c23 */ /* 0x000fe20008000003 */
[----:B------:R-:W-:-:S04]  /*a700*/  PRMT R0, RZ, 0x7610, R0 ;  /* 0x00007610ff007816 */ /* 0x000fc80000000000 */
[----:B------:R-:W-:-:S05]  /*a710*/  F2FP.SATFINITE.E4M3.F32.PACK_AB_MERGE_C R3, RZ, R3, RZ ;  /* 0x00000003ff03723e */ /* 0x000fca00048070ff */
[----:B------:R0:W-:Y:S01]  /*a720*/  @!P2 STG.E.U8 desc[UR20][R26.64+0xc1], R3 ;  /* 0x0000c1031a00a986 */ /* 0x0001e2000c101114 */
[----:B------:R-:W-:Y:S05]  /*a730*/  @P4 BRA `(.L_x_234) ;  /* 0x0000000000044947 */ /* 0x000fea0003800000 */
[----:B------:R0:W5:Y:S02]  /*a740*/  LDG.E.U8 R0, desc[UR20][R28.64+0xc8] ;  /* 0x0000c8141c007981 */ /* 0x000164000c1e1100 */
.L_x_234:
[----:B------:R-:W-:Y:S05]  /*a750*/  BSYNC B1 ;  /* 0x0000000000017941 */ /* 0x000fea0003800000 */
.L_x_233:
[----:B------:R-:W2:Y:S01]  /*a760*/  LDL.LU R2, [R1] ;  /* 0x0000000001027983 */ /* 0x000ea20000300800 */
[----:B-----5:R-:W-:Y:S01]  /*a770*/  LOP3.LUT R0, R0, 0xff, RZ, 0xc0, !PT ;  /* 0x000000ff00007812 */ /* 0x020fe200078ec0ff */
[----:B------:R-:W-:Y:S01]  /*a780*/  BSSY B1, `(.L_x_235) ;  /* 0x000000b000017945 */ /* 0x000fe20003800000 */
[----:B------:R-:W-:Y:S02]  /*a790*/  ISETP.LT.OR P2, PT, R35, 0xca, !P0 ;  /* 0x000000ca2300780c */ /* 0x000fe40004741670 */
[----:B------:R-:W-:-:S05]  /*a7a0*/  F2FP.F16.E4M3.UNPACK_B R0, R0 ;  /* 0x00000000ff00723e */ /* 0x000fca00020006ff */
[----:B------:R-:W-:-:S05]  /*a7b0*/  HADD2.F32 R0, -RZ, R0.H0_H0 ;  /* 0x20000000ff007230 */ /* 0x000fca0000004100 */
[----:B------:R-:W-:-:S04]  /*a7c0*/  FMUL R0, R0, UR23 ;  /* 0x0000001700007c20 */ /* 0x000fc80008400000 */
[----:B--2---:R-:W-:-:S05]  /*a7d0*/  FFMA R0, R2, UR22, R0 ;  /* 0x0000001602007c23 */ /* 0x004fca0008000000 */
[----:B0-----:R-:W-:Y:S02]  /*a7e0*/  F2FP.SATFINITE.E4M3.F32.PACK_AB_MERGE_C R3, RZ, R0, RZ ;  /* 0x00000000ff03723e */ /* 0x001fe400048070ff */
[----:B------:R-:W-:-:S03]  /*a7f0*/  PRMT R0, RZ, 0x7610, R0 ;  /* 0x00007610ff007816 */ /* 0x000fc60000000000 */
[----:B------:R0:W-:Y:S01]  /*a800*/  @!P4 STG.E.U8 desc[UR20][R24.64+0xc8], R3 ;  /* 0x0000c8031800c986 */ /* 0x0001e2000c101114 */
[----:B------:R-:W-:Y:S05]  /*a810*/  @P2 BRA `(.L_x_236) ;  /* 0x0000000000042947 */ /* 0x000fea0003800000 */
[----:B------:R2:W5:Y:S02]  /*a820*/  LDG.E.U8 R0, desc[UR20][R28.64+0xc9] ;  /* 0x0000c9141c007981 */ /* 0x000564000c1e1100 */
.L_x_236:
[----:B------:R-:W-:Y:S05]  /*a830*/  BSYNC B1 ;  /* 0x0000000000017941 */ /* 0x000fea0003800000 */
.L_x_235:
[----:B------:R-:W3:Y:S01]  /*a840*/  LDL.LU R2, [R1+0x4] ;  /* 0x0000040001027983 */ /* 0x000ee20000300800 */
[----:B-----5:R-:W-:Y:S01]  /*a850*/  LOP3.LUT R0, R0, 0xff, RZ, 0xc0, !PT ;  /* 0x000000ff00007812 */ /* 0x020fe200078ec0ff */
[----:B------:R-:W-:Y:S01]  /*a860*/  BSSY B1, `(.L_x_237) ;  /* 0x000000b000017945 */ /* 0x000fe20003800000 */
[----:B------:R-:W-:Y:S02]  /*a870*/  ISETP.LT.OR P4, PT, R35, 0xc9, !P1 ;  /* 0x000000c92300780c */ /* 0x000fe40004f81670 */
[----:B------:R-:W-:-:S05]  /*a880*/  F2FP.F16.E4M3.UNPACK_B R0, R0 ;  /* 0x00000000ff00723e */ /* 0x000fca00020006ff */
[----:B------:R-:W-:-:S05]  /*a890*/  HADD2.F32 R0, -RZ, R0.H0_H0 ;  /* 0x20000000ff007230 */ /* 0x000fca0000004100 */
[----:B------:R-:W-:-:S04]  /*a8a0*/  FMUL R0, R0, UR23 ;  /* 0x0000001700007c20 */ /* 0x000fc80008400000 */
[----:B---3--:R-:W-:-:S05]  /*a8b0*/  FFMA R0, R2, UR22, R0 ;  /* 0x0000001602007c23 */ /* 0x008fca0008000000 */
[----:B0-----:R-:W-:Y:S02]  /*a8c0*/  F2FP.SATFINITE.E4M3.F32.PACK_AB_MERGE_C R3, RZ, R0, RZ ;  /* 0x00000000ff03723e */ /* 0x001fe400048070ff */
[----:B------:R-:W-:-:S03]  /*a8d0*/  PRMT R0, RZ, 0x7610, R0 ;  /* 0x00007610ff007816 */ /* 0x000fc60000000000 */
[----:B------:R0:W-:Y:S01]  /*a8e0*/  @!P2 STG.E.U8 desc[UR20][R24.64+0xc9], R3 ;  /* 0x0000c9031800a986 */ /* 0x0001e2000c101114 */
[----:B------:R-:W-:Y:S05]  /*a8f0*/  @P4 BRA `(.L_x_238) ;  /* 0x0000000000044947 */ /* 0x000fea0003800000 */
[----:B------:R3:W5:Y:S02]  /*a900*/  LDG.E.U8 R0, desc[UR20][R30.64+0xc8] ;  /* 0x0000c8141e007981 */ /* 0x000764000c1e1100 */
.L_x_238:
[----:B------:R-:W-:Y:S05]  /*a910*/  BSYNC B1 ;  /* 0x0000000000017941 */ /* 0x000fea0003800000 */
.L_x_237:
[----:B------:R-:W2:Y:S01]  /*a920*/  LDL.LU R2, [R1+0x8] ;  /* 0x0000080001027983 */ /* 0x000ea20000300800 */
        /* <DEDUP_REMOVED lines=12> */
.L_x_240:
[----:B------:R-:W-:Y:S05]  /*a9f0*/  BSYNC B1 ;  /* 0x0000000000017941 */ /* 0x000fea0003800000 */
.L_x_239:
        /* <DEDUP_REMOVED lines=13> */
.L_x_242:
[----:B------:R-:W-:Y:S05]  /*aad0*/  BSYNC B1 ;  /* 0x0000000000017941 */ /* 0x000fea0003800000 */
.L_x_241:
        /* <DEDUP_REMOVED lines=13> */
.L_x_244:
[----:B------:R-:W-:Y:S05]  /*abb0*/  BSYNC B1 ;  /* 0x0000000000017941 */ /* 0x000fea0003800000 */
.L_x_243:
        /* <DEDUP_REMOVED lines=13> */
.L_x_246:
[----:B------:R-:W-:Y:S05]  /*ac90*/  BSYNC B1 ;  /* 0x0000000000017941 */ /* 0x000fea0003800000 */
.L_x_245:
        /* <DEDUP_REMOVED lines=13> */
.L_x_248:
[----:B------:R-:W-:Y:S05]  /*ad70*/  BSYNC B1 ;  /* 0x0000000000017941 */ /* 0x000fea0003800000 */
.L_x_247:
        /* <DEDUP_REMOVED lines=13> */
.L_x_250:
[----:B------:R-:W-:Y:S05]  /*ae50*/  BSYNC B1 ;  /* 0x0000000000017941 */ /* 0x000fea0003800000 */
.L_x_249:
        /* <DEDUP_REMOVED lines=13> */
.L_x_252:
[----:B------:R-:W-:Y:S05]  /*af30*/  BSYNC B1 ;  /* 0x0000000000017941 */ /* 0x000fea0003800000 */
.L_x_251:
        /* <DEDUP_REMOVED lines=13> */
.L_x_254:
[----:B------:R-:W-:Y:S05]  /*b010*/  BSYNC B1 ;  /* 0x0000000000017941 */ /* 0x000fea0003800000 */
.L_x_253:
        /* <DEDUP_REMOVED lines=13> */
.L_x_256:
[----:B------:R-:W-:Y:S05]  /*b0f0*/  BSYNC B1 ;  /* 0x0000000000017941 */ /* 0x000fea0003800000 */
.L_x_255:
        /* <DEDUP_REMOVED lines=13> */
.L_x_258:
[----:B------:R-:W-:Y:S05]  /*b1d0*/  BSYNC B1 ;  /* 0x0000000000017941 */ /* 0x000fea0003800000 */
.L_x_257:
        /* <DEDUP_REMOVED lines=13> */
.L_x_260:
[----:B------:R-:W-:Y:S05]  /*b2b0*/  BSYNC B1 ;  /* 0x0000000000017941 */ /* 0x000fea0003800000 */
.L_x_259:
        /* <DEDUP_REMOVED lines=13> */
.L_x_262:
[----:B------:R-:W-:Y:S05]  /*b390*/  BSYNC B1 ;  /* 0x0000000000017941 */ /* 0x000fea0003800000 */
.L_x_261:
        /* <DEDUP_REMOVED lines=13> */
.L_x_264:
[----:B------:R-:W-:Y:S05]  /*b470*/  BSYNC B1 ;  /* 0x0000000000017941 */ /* 0x000fea0003800000 */
.L_x_263:
        /* <DEDUP_REMOVED lines=13> */
.L_x_266:
[----:B------:R-:W-:Y:S05]  /*b550*/  BSYNC B1 ;  /* 0x0000000000017941 */ /* 0x000fea0003800000 */
.L_x_265:
        /* <DEDUP_REMOVED lines=13> */
.L_x_268:
[----:B------:R-:W-:Y:S05]  /*b630*/  BSYNC B1 ;  /* 0x0000000000017941 */ /* 0x000fea0003800000 */
.L_x_267:
        /* <DEDUP_REMOVED lines=13> */
.L_x_270:
[----:B------:R-:W-:Y:S05]  /*b710*/  BSYNC B1 ;  /* 0x0000000000017941 */ /* 0x000fea0003800000 */
.L_x_269:
        /* <DEDUP_REMOVED lines=13> */
.L_x_272:
[----:B------:R-:W-:Y:S05]  /*b7f0*/  BSYNC B1 ;  /* 0x0000000000017941 */ /* 0x000fea0003800000 */
.L_x_271:
        /* <DEDUP_REMOVED lines=13> */
.L_x_274:
[----:B------:R-:W-:Y:S05]  /*b8d0*/  BSYNC B1 ;  /* 0x0000000000017941 */ /* 0x000fea0003800000 */
.L_x_273:
        /* <DEDUP_REMOVED lines=13> */
.L_x_276:
[----:B------:R-:W-:Y:S05]  /*b9b0*/  BSYNC B1 ;  /* 0x0000000000017941 */ /* 0x000fea0003800000 */
.L_x_275:
        /* <DEDUP_REMOVED lines=13> */
.L_x_278:
[----:B------:R-:W-:Y:S05]  /*ba90*/  BSYNC B1 ;  /* 0x0000000000017941 */ /* 0x000fea0003800000 */
.L_x_277:
        /* <DEDUP_REMOVED lines=13> */
.L_x_280:
[----:B------:R-:W-:Y:S05]  /*bb70*/  BSYNC B1 ;  /* 0x0000000000017941 */ /* 0x000fea0003800000 */
.L_x_279:
        /* <DEDUP_REMOVED lines=13> */
.L_x_282:
[----:B------:R-:W-:Y:S05]  /*bc50*/  BSYNC B1 ;  /* 0x0000000000017941 */ /* 0x000fea0003800000 */
.L_x_281:
        /* <DEDUP_REMOVED lines=13> */
.L_x_284:
[----:B------:R-:W-:Y:S05]  /*bd30*/  BSYNC B1 ;  /* 0x0000000000017941 */ /* 0x000fea0003800000 */
.L_x_283:
        /* <DEDUP_REMOVED lines=13> */
.L_x_286:
[----:B------:R-:W-:Y:S05]  /*be10*/  BSYNC B1 ;  /* 0x0000000000017941 */ /* 0x000fea0003800000 */
.L_x_285:
        /* <DEDUP_REMOVED lines=13> */
.L_x_288:
[----:B------:R-:W-:Y:S05]  /*bef0*/  BSYNC B1 ;  /* 0x0000000000017941 */ /* 0x000fea0003800000 */
.L_x_287:
[----:B------:R-:W-:Y:S05]  /*bf00*/  @P1 BRA `(.L_x_289) ;  /* 0x00000020009c1947 */ /* 0x000fea0003800000 */
[----:B------:R-:W2:Y:S01]  /*bf10*/  LDL.LU R2, [R1+0x6c] ;  /* 0x00006c0001027983 */ /* 0x000ea20000300800 */
[----:B-----5:R-:W-:-:S04]  /*bf20*/  LOP3.LUT R0, R0, 0xff, RZ, 0xc0, !PT ;  /* 0x000000ff00007812 */ /* 0x020fc800078ec0ff */
[----:B------:R-:W-:-:S05]  /*bf30*/  F2FP.F16.E4M3.UNPACK_B R0, R0 ;  /* 0x00000000ff00723e */ /* 0x000fca00020006ff */
[----:B------:R-:W-:-:S05]  /*bf40*/  HADD2.F32 R0, -RZ, R0.H0_H0 ;  /* 0x20000000ff007230 */ /* 0x000fca0000004100 */
[----:B------:R-:W-:-:S04]  /*bf50*/  FMUL R0, R0, UR23 ;  /* 0x0000001700007c20 */ /* 0x000fc80008400000 */
[----:B--2---:R-:W-:-:S05]  /*bf60*/  FFMA R0, R2, UR22, R0 ;  /* 0x0000001602007c23 */ /* 0x004fca0008000000 */
[----:B0-----:R-:W-:-:S05]  /*bf70*/  F2FP.SATFINITE.E4M3.F32.PACK_AB_MERGE_C R3, RZ, R0, RZ ;  /* 0x00000000ff03723e */ /* 0x001fca00048070ff */
[----:B------:R0:W-:Y:S01]  /*bf80*/  STG.E.U8 desc[UR20][R26.64+0xf9], R3 ;  /* 0x0000f9031a007986 */ /* 0x0001e2000c101114 */
[----:B------:R-:W-:Y:S05]  /*bf90*/  BRA `(.L_x_289) ;  /* 0x0000002000787947 */ /* 0x000fea0003800000 */
.L_x_32:
[----:B------:R-:W-:Y:S01]  /*bfa0*/  ISETP.GE.AND P1, PT, R38, 0x1, PT ;  /* 0x000000012600780c */ /* 0x000fe20003f26270 */
[----:B------:R-:W-:Y:S01]  /*bfb0*/  FMUL R228, R228, UR22 ;  /* 0x00000016e4e47c20 */ /* 0x000fe20008400000 */
[----:B------:R-:W-:Y:S01]  /*bfc0*/  FMUL R227, R227, UR22 ;  /* 0x00000016e3e37c20 */ /* 0x000fe20008400000 */
[----:B------:R-:W-:Y:S01]  /*bfd0*/  ISETP.GE.AND P0, PT, R38, 0x9, PT ;  /* 0x000000092600780c */ /* 0x000fe20003f06270 */
[----:B------:R-:W-:Y:S01]  /*bfe0*/  FMUL R226, R226, UR22 ;  /* 0x00000016e2e27c20 */ /* 0x000fe20008400000 */
[C---:B------:R-:W-:Y:S02]  /*bff0*/  ISETP.LT.OR P4, PT, R35.reuse, 0x1, !P1 ;  /* 0x000000012300780c */ /* 0x040fe40004f81670 */
[----:B------:R-:W-:Y:S02]  /*c000*/  ISETP.LT.OR P5, PT, R35, 0x2, !P1 ;  /* 0x000000022300780c */ /* 0x000fe40004fa1670 */
[----:B------:R-:W-:Y:S02]  /*c010*/  F2FP.SATFINITE.E4M3.F32.PACK_AB_MERGE_C R29, RZ, R228, RZ ;  /* 0x000000e4ff1d723e */ /* 0x000fe400048070ff */
[----:B------:R-:W-:-:S02]  /*c020*/  F2FP.SATFINITE.E4M3.F32.PACK_AB_MERGE_C R227, RZ, R227, RZ ;  /* 0x000000e3ffe3723e */ /* 0x000fc400048070ff */
[----:B------:R-:W-:Y:S01]  /*c030*/  ISETP.LT.OR P2, PT, R35, 0x1, !P0 ;  /* 0x000000012300780c */ /* 0x000fe20004741670 */
[----:B------:R-:W-:-:S04]  /*c040*/  FMUL R225, R225, UR22 ;  /* 0x00000016e1e17c20 */ /* 0x000fc80008400000 */
[----:B------:R0:W-:Y:S01]  /*c050*/  @!P4 STG.E.U8 desc[UR20][R24.64], R29 ;  /* 0x0000001d1800c986 */ /* 0x0001e2000c101114 */
[----:B------:R-:W-:-:S03]  /*c060*/  ISETP.LT.OR P4, PT, R35, 0x2, !P0 ;  /* 0x000000022300780c */ /* 0x000fc60004781670 */
[----:B------:R1:W-:Y:S01]  /*c070*/  @!P5 STG.E.U8 desc[UR20][R24.64+0x1], R227 ;  /* 0x000001e31800d986 */ /* 0x0003e2000c101114 */
[C---:B------:R-:W-:Y:S01]  /*c080*/  ISETP.LT.OR P5, PT, R35.reuse, 0x9, !P1 ;  /* 0x000000092300780c */ /* 0x040fe20004fa1670 */
[----:B------:R-:W-:Y:S01]  /*c090*/  FMUL R224, R224, UR22 ;  /* 0x00000016e0e07c20 */ /* 0x000fe20008400000 */
[----:B------:R-:W-:Y:S01]  /*c0a0*/  ISETP.LT.OR P6, PT, R35, 0xa, !P1 ;  /* 0x0000000a2300780c */ /* 0x000fe20004fc1670 */
[----:B------:R-:W-:Y:S01]  /*c0b0*/  FMUL R223, R223, UR22 ;  /* 0x00000016dfdf7c20 */ /* 0x000fe20008400000 */
[----:B------:R-:W-:Y:S02]  /*c0c0*/  F2FP.SATFINITE.E4M3.F32.PACK_AB_MERGE_C R31, RZ, R226, RZ ;  /* 0x000000e2ff1f723e */ /* 0x000fe400048070ff */
[----:B------:R-:W-:Y:S02]  /*c0d0*/  F2FP.SATFINITE.E4M3.F32.PACK_AB_MERGE_C R225, RZ, R225, RZ ;  /* 0x000000e1ffe1723e */ /* 0x000fe400048070ff */
[----:B0-----:R-:W-:Y:S01]  /*c0e0*/  F2FP.SATFINITE.E4M3.F32.PACK_AB_MERGE_C R29, RZ, R224, RZ ;  /* 0x000000e0ff1d723e */ /* 0x001fe200048070ff */
[----:B------:R-:W-:Y:S01]  /*c0f0*/  @!P2 STG.E.U8 desc[UR20][R26.64], R31 ;  /* 0x0000001f1a00a986 */ /* 0x000fe2000c101114 */
[----:B------:R-:W-:-:S02]  /*c100*/  F2FP.SATFINITE.E4M3.F32.PACK_AB_MERGE_C R223, RZ, R223, RZ ;  /* 0x000000dfffdf723e */ /* 0x000fc400048070ff */
[C---:B------:R-:W-:Y:S01]  /*c110*/  ISETP.LT.OR P2, PT, R35.reuse, 0x9, !P0 ;  /* 0x000000092300780c */ /* 0x040fe20004741670 */
[----:B------:R-:W-:Y:S01]  /*c120*/  @!P4 STG.E.U8 desc[UR20][R26.64+0x1], R225 ;  /* 0x000001e11a00c986 */ /* 0x000fe2000c101114 */
[----:B------:R-:W-:-:S03]  /*c130*/  ISETP.LT.OR P4, PT, R35, 0xa, !P0 ;  /* 0x0000000a2300780c */ /* 0x000fc60004781670 */
[----:B------:R0:W-:Y:S01]  /*c140*/  @!P5 STG.E.U8 desc[UR20][R24.64+0x8], R29 ;  /* 0x0000081d1800d986 */ /* 0x0001e2000c101114 */
[----:B------:R-:W-:Y:S01]  /*c150*/  ISETP.LT.OR P5, PT, R35, 0x11, !P1 ;  /* 0x000000112300780c */ /* 0x000fe20004fa1670 */
[----:B------:R-:W-:Y:S01]  /*c160*/  FMUL R222, R222, UR22 ;  /* 0x00000016dede7c20 */ /* 0x000fe20008400000 */
[----:B------:R-:W-:Y:S01]  /*c170*/  FMUL R221, R221, UR22 ;  /* 0x00000016dddd7c20 */ /* 0x000fe20008400000 */
[----:B------:R-:W-:Y:S01]  /*c180*/  FMUL R220, R220, UR22 ;  /* 0x00000016dcdc7c20 */ /* 0x000fe20008400000 */
[----:B------:R-:W-:Y:S01]  /*c190*/  @!P6 STG.E.U8 desc[UR20][R24.64+0x9], R223 ;  /* 0x000009df1800e986 */ /* 0x000fe2000c101114 */
[----:B------:R-:W-:Y:S01]  /*c1a0*/  ISETP.LT.OR P6, PT, R35, 0x12, !P1 ;  /* 0x000000122300780c */ /* 0x000fe20004fc1670 */
[----:B------:R-:W-:Y:S01]  /*c1b0*/  FMUL R219, R219, UR22 ;  /* 0x00000016dbdb7c20 */ /* 0x000fe20008400000 */
[----:B------:R-:W-:Y:S01]  /*c1c0*/  F2FP.SATFINITE.E4M3.F32.PACK_AB_MERGE_C R33, RZ, R222, RZ ;  /* 0x000000deff21723e */ /* 0x000fe200048070ff */
[----:B-1----:R-:W2:Y:S01]  /*c1d0*/  LDL.LU R227, [R1+0x8] ;  /* 0x0000080001e37983 */ /* 0x002ea20000300800 */
[----:B------:R-:W-:-:S02]  /*c1e0*/  F2FP.SATFINITE.E4M3.F32.PACK_AB_MERGE_C R221, RZ, R221, RZ ;  /* 0x000000ddffdd723e */ /* 0x000fc400048070ff */
[----:B0-----:R-:W-:Y:S01]  /*c1f0*/  F2FP.SATFINITE.E4M3.F32.PACK_AB_MERGE_C R29, RZ, R220, RZ ;  /* 0x000000dcff1d723e */ /* 0x001fe200048070ff */
[----:B------:R-:W3:Y:S04]  /*c200*/  LDL.LU R226, [R1+0x4] ;  /* 0x0000040001e27983 */ /* 0x000ee80000300800 */
[----:B------:R-:W4:Y:S01]  /*c210*/  LDL.LU R224, [R1] ;  /* 0x0000000001e07983 */ /* 0x000f220000300800 */
[----:B------:R-:W-:-:S03]  /*c220*/  F2FP.SATFINITE.E4M3.F32.PACK_AB_MERGE_C R219, RZ, R219, RZ ;  /* 0x000000dbffdb723e */ /* 0x000fc600048070ff */
[----:B------:R-:W-:Y:S01]  /*c230*/  @!P2 STG.E.U8 desc[UR20][R26.64+0x8], R33 ;  /* 0x000008211a00a986 */ /* 0x000fe2000c101114 */
[----:B------:R-:W-:-:S03]  /*c240*/  ISETP.LT.OR P2, PT, R35, 0x11, !P0 ;  /* 0x000000112300780c */ /* 0x000fc60004741670 */
        /* <DEDUP_REMOVED lines=11> */
[----:B------:R-:W-:Y:S01]  /*c300*/  FMUL R214, R214, UR22 ;  /* 0x00000016d6d67c20 */ /* 0x000fe20008400000 */
[----:B------:R-:W-:Y:S01]  /*c310*/  F2FP.SATFINITE.E4M3.F32.PACK_AB_MERGE_C R217, RZ, R217, RZ ;  /* 0x000000d9ffd9723e */ /* 0x000fe200048070ff */
[----:B------:R-:W-:Y:S01]  /*c320*/  FMUL R213, R213, UR22 ;  /* 0x00000016d5d57c20 */ /* 0x000fe20008400000 */
[----:B0-----:R-:W-:Y:S01]  /*c330*/  F2FP.SATFINITE.E4M3.F32.PACK_AB_MERGE_C R29, RZ, R216, RZ ;  /* 0x000000d8ff1d723e */ /* 0x001fe200048070ff */
[----:B------:R-:W-:Y:S01]  /*c340*/  @!P2 STG.E.U8 desc[UR20][R26.64+0x10], R31 ;  /* 0x0000101f1a00a986 */ /* 0x000fe2000c101114 */
[----:B------:R-:W-:-:S02]  /*c350*/  F2FP.SATFINITE.E4M3.F32.PACK_AB_MERGE_C R215, RZ, R215, RZ ;  /* 0x000000d7ffd7723e */ /* 0x000fc400048070ff */
[C---:B------:R-:W-:Y:S01]  /*c360*/  ISETP.LT.OR P2, PT, R35.reuse, 0x19, !P0 ;  /* 0x000000192300780c */ /* 0x040fe20004741670 */
[----:B------:R-:W-:Y:S01]  /*c370*/  @!P4 STG.E.U8 desc[UR20][R26.64+0x11], R217 ;  /* 0x000011d91a00c986 */ /* 0x000fe2000c101114 */
[----:B------:R-:W-:-:S03]  /*c380*/  ISETP.LT.OR P4, PT, R35, 0x1a, !P0 ;  /* 0x0000001a2300780c */ /* 0x000fc60004781670 */
[----:B------:R0:W-:Y:S01]  /*c390*/  @!P5 STG.E.U8 desc[UR20][R24.64+0x18], R29 ;  /* 0x0000181d1800d986 */ /* 0x0001e2000c101114 */
[C---:B------:R-:W-:Y:S01]  /*c3a0*/  ISETP.LT.OR P5, PT, R35.reuse, 0x21, !P1 ;  /* 0x000000212300780c */ /* 0x040fe20004fa1670 */
[----:B------:R-:W-:Y:S02]  /*c3b0*/  FMUL R212, R212, UR22 ;  /* 0x00000016d4d47c20 */ /* 0x000fe40008400000 */
[----:B------:R-:W-:Y:S01]  /*c3c0*/  @!P6 STG.E.U8 desc[UR20][R24.64+0x19], R215 ;  /* 0x000019d71800e986 */ /* 0x000fe2000c101114 */
[----:B------:R-:W-:Y:S01]  /*c3d0*/  ISETP.LT.OR P6, PT, R35, 0x22, !P1 ;  /* 0x000000222300780c */ /* 0x000fe20004fc1670 */
[----:B------:R-:W-:Y:S01]  /*c3e0*/  FMUL R211, R211, UR22 ;  /* 0x00000016d3d37c20 */ /* 0x000fe20008400000 */
[----:B------:R-:W-:Y:S01]  /*c3f0*/  F2FP.SATFINITE.E4M3.F32.PACK_AB_MERGE_C R33, RZ, R214, RZ ;  /* 0x000000d6ff21723e */ /* 0x000fe200048070ff */
[----:B------:R-:W-:Y:S01]  /*c400*/  FMUL R210, R210, UR22 ;  /* 0x00000016d2d27c20 */ /* 0x000fe20008400000 */
[----:B------:R-:W-:Y:S01]  /*c410*/  F2FP.SATFINITE.E4M3.F32.PACK_AB_MERGE_C R213, RZ, R213, RZ ;  /* 0x000000d5ffd5723e */ /* 0x000fe200048070ff */
[----:B------:R-:W-:Y:S01]  /*c420*/  FMUL R209, R209, UR22 ;  /* 0x00000016d1d17c20 */ /* 0x000fe20008400000 */
        /* <DEDUP_REMOVED lines=8> */
[----:B------:R-:W-:-:S03]  /*c4b0*/  ISETP.LT.OR P5, PT, R35, 0x29, !P1 ;  /* 0x000000292300780c */ /* 0x000fc60004fa1670 */
        /* <DEDUP_REMOVED lines=240> */
[----:B------:R1:W-:Y:S01]  /*d3c0*/  @!P6 STG.E.U8 desc[UR20][R24.64+0x99], R23 ;  /* 0x000099171800e986 */ /* 0x0003e2000c101114 */
        /* <DEDUP_REMOVED lines=11> */
[----:B------:R0:W-:Y:S01]  /*d480*/  @!P4 STG.E.U8 desc[UR20][R26.64+0x99], R21 ;  /* 0x000099151a00c986 */ /* 0x0001e2000c101114 */
[----:B------:R-:W-:-:S03]  /*d490*/  ISETP.LT.OR P4, PT, R35, 0xa2, !P0 ;  /* 0x000000a22300780c */ /* 0x000fc60004781670 */
[----:B------:R-:W-:Y:S01]  /*d4a0*/  @!P5 STG.E.U8 desc[UR20][R24.64+0xa0], R29 ;  /* 0x0000a01d1800d986 */ /* 0x000fe2000c101114 */
[----:B------:R-:W-:-:S03]  /*d4b0*/  ISETP.LT.OR P5, PT, R35, 0xa9, !P1 ;  /* 0x000000a92300780c */ /* 0x000fc60004fa1670 */
[----:B------:R2:W-:Y:S01]  /*d4c0*/  @!P6 STG.E.U8 desc[UR20][R24.64+0xa1], R19 ;  /* 0x0000a1131800e986 */ /* 0x0005e2000c101114 */
[----:B------:R-:W-:Y:S01]  /*d4d0*/  ISETP.LT.OR P6, PT, R35, 0xaa, !P1 ;  /* 0x000000aa2300780c */ /* 0x000fe20004fc1670 */
[----:B------:R-:W-:Y:S01]  /*d4e0*/  FMUL R15, R15, UR22 ;  /* 0x000000160f0f7c20 */ /* 0x000fe20008400000 */
[----:B-1----:R-:W-:Y:S01]  /*d4f0*/  F2FP.SATFINITE.E4M3.F32.PACK_AB_MERGE_C R23, RZ, R18, RZ ;  /* 0x00000012ff17723e */ /* 0x002fe200048070ff */
[----:B------:R-:W-:Y:S01]  /*d500*/  FMUL R14, R14, UR22 ;  /* 0x000000160e0e7c20 */ /* 0x000fe20008400000 */
[----:B------:R-:W-:Y:S01]  /*d510*/  F2FP.SATFINITE.E4M3.F32.PACK_AB_MERGE_C R17, RZ, R17, RZ ;  /* 0x00000011ff11723e */ /* 0x000fe200048070ff */
[----:B------:R-:W-:Y:S01]  /*d520*/  FMUL R13, R13, UR22 ;  /* 0x000000160d0d7c20 */ /* 0x000fe20008400000 */
[----:B0-----:R-:W-:Y:S01]  /*d530*/  F2FP.SATFINITE.E4M3.F32.PACK_AB_MERGE_C R21, RZ, R16, RZ ;  /* 0x00000010ff15723e */ /* 0x001fe200048070ff */
[----:B------:R-:W-:Y:S01]  /*d540*/  @!P2 STG.E.U8 desc[UR20][R26.64+0xa0], R23 ;  /* 0x0000a0171a00a986 */ /* 0x000fe2000c101114 */
[----:B------:R-:W-:Y:S02]  /*d550*/  F2FP.SATFINITE.E4M3.F32.PACK_AB_MERGE_C R15, RZ, R15, RZ ;  /* 0x0000000fff0f723e */ /* 0x000fe400048070ff */
[C---:B------:R-:W-:Y:S01]  /*d560*/  ISETP.LT.OR P2, PT, R35.reuse, 0xa9, !P0 ;  /* 0x000000a92300780c */ /* 0x040fe20004741670 */
[----:B------:R-:W-:Y:S01]  /*d570*/  @!P4 STG.E.U8 desc[UR20][R26.64+0xa1], R17 ;  /* 0x0000a1111a00c986 */ /* 0x000fe2000c101114 */
[----:B------:R-:W-:-:S03]  /*d580*/  ISETP.LT.OR P4, PT, R35, 0xaa, !P0 ;  /* 0x000000aa2300780c */ /* 0x000fc60004781670 */
[----:B------:R-:W-:Y:S01]  /*d590*/  @!P5 STG.E.U8 desc[UR20][R24.64+0xa8], R21 ;  /* 0x0000a8151800d986 */ /* 0x000fe2000c101114 */
[C---:B------:R-:W-:Y:S01]  /*d5a0*/  ISETP.LT.OR P5, PT, R35.reuse, 0xb1, !P1 ;  /* 0x000000b12300780c */ /* 0x040fe20004fa1670 */
[----:B------:R-:W-:Y:S02]  /*d5b0*/  FMUL R12, R12, UR22 ;  /* 0x000000160c0c7c20 */ /* 0x000fe40008400000 */
[----:B------:R0:W-:Y:S01]  /*d5c0*/  @!P6 STG.E.U8 desc[UR20][R24.64+0xa9], R15 ;  /* 0x0000a90f1800e986 */ /* 0x0001e2000c101114 */
[----:B------:R-:W-:Y:S01]  /*d5d0*/  ISETP.LT.OR P6, PT, R35, 0xb2, !P1 ;  /* 0x000000b22300780c */ /* 0x000fe20004fc1670 */
[----:B------:R-:W-:Y:S01]  /*d5e0*/  FMUL R11, R11, UR22 ;  /* 0x000000160b0b7c20 */ /* 0x000fe20008400000 */
[----:B--2---:R-:W-:Y:S01]  /*d5f0*/  F2FP.SATFINITE.E4M3.F32.PACK_AB_MERGE_C R19, RZ, R14, RZ ;  /* 0x0000000eff13723e */ /* 0x004fe200048070ff */
[----:B------:R-:W2:Y:S01]  /*d600*/  LDL.LU R223, [R1+0x18] ;  /* 0x0000180001df7983 */ /* 0x000ea20000300800 */
[----:B------:R-:W-:Y:S02]  /*d610*/  F2FP.SATFINITE.E4M3.F32.PACK_AB_MERGE_C R13, RZ, R13, RZ ;  /* 0x0000000dff0d723e */ /* 0x000fe400048070ff */
[----:B------:R-:W-:Y:S01]  /*d620*/  F2FP.SATFINITE.E4M3.F32.PACK_AB_MERGE_C R11, RZ, R11, RZ ;  /* 0x0000000bff0b723e */ /* 0x000fe200048070ff */
[----:B------:R-:W-:Y:S01]  /*d630*/  @!P2 STG.E.U8 desc[UR20][R26.64+0xa8], R19 ;  /* 0x0000a8131a00a986 */ /* 0x000fe2000c101114 */
[----:B0-----:R-:W-:-:S03]  /*d640*/  F2FP.SATFINITE.E4M3.F32.PACK_AB_MERGE_C R15, RZ, R12, RZ ;  /* 0x0000000cff0f723e */ /* 0x001fc600048070ff */
[----:B------:R0:W-:Y:S01]  /*d650*/  @!P4 STG.E.U8 desc[UR20][R26.64+0xa9], R13 ;  /* 0x0000a90d1a00c986 */ /* 0x0001e2000c101114 */
[C---:B------:R-:W-:Y:S02]  /*d660*/  ISETP.LT.OR P2, PT, R35.reuse, 0xb1, !P0 ;  /* 0x000000b12300780c */ /* 0x040fe40004741670 */
[C---:B------:R-:W-:Y:S01]  /*d670*/  ISETP.LT.OR P4, PT, R35.reuse, 0xb2, !P0 ;  /* 0x000000b22300780c */ /* 0x040fe20004781670 */
[----:B------:R-:W-:Y:S01]  /*d680*/  @!P5 STG.E.U8 desc[UR20][R24.64+0xb0], R15 ;  /* 0x0000b00f1800d986 */ /* 0x000fe2000c101114 */
[----:B------:R-:W-:Y:S01]  /*d690*/  ISETP.LT.OR P5, PT, R35, 0xb9, !P1 ;  /* 0x000000b92300780c */ /* 0x000fe20004fa1670 */
[----:B------:R-:W-:Y:S01]  /*d6a0*/  FMUL R10, R10, UR22 ;  /* 0x000000160a0a7c20 */ /* 0x000fe20008400000 */
[----:B------:R-:W-:Y:S01]  /*d6b0*/  FMUL R9, R9, UR22 ;  /* 0x0000001609097c20 */ /* 0x000fe20008400000 */
[----:B------:R-:W2:Y:S01]  /*d6c0*/  LDL.LU R222, [R1+0x14] ;  /* 0x0000140001de7983 */ /* 0x000ea20000300800 */
[----:B------:R-:W-:-:S03]  /*d6d0*/  FMUL R8, R8, UR22 ;  /* 0x0000001608087c20 */ /* 0x000fc60008400000 */
[----:B------:R-:W2:Y:S01]  /*d6e0*/  LDL.LU R220, [R1+0x10] ;  /* 0x0000100001dc7983 */ /* 0x000ea20000300800 */
[----:B------:R-:W-:-:S03]  /*d6f0*/  F2FP.SATFINITE.E4M3.F32.PACK_AB_MERGE_C R17, RZ, R10, RZ ;  /* 0x0000000aff11723e */ /* 0x000fc600048070ff */
[----:B------:R-:W2:Y:S01]  /*d700*/  LDL.LU R221, [R1+0xc] ;  /* 0x00000c0001dd7983 */ /* 0x000ea20000300800 */
[----:B------:R-:W-:Y:S01]  /*d710*/  F2FP.SATFINITE.E4M3.F32.PACK_AB_MERGE_C R9, RZ, R9, RZ ;  /* 0x00000009ff09723e */ /* 0x000fe200048070ff */
[----:B------:R-:W-:Y:S01]  /*d720*/  FMUL R7, R7, UR22 ;  /* 0x0000001607077c20 */ /* 0x000fe20008400000 */
[----:B0-----:R-:W-:Y:S01]  /*d730*/  F2FP.SATFINITE.E4M3.F32.PACK_AB_MERGE_C R13, RZ, R8, RZ ;  /* 0x00000008ff0d723e */ /* 0x001fe200048070ff */
[----:B------:R0:W-:Y:S01]  /*d740*/  @!P6 STG.E.U8 desc[UR20][R24.64+0xb1], R11 ;  /* 0x0000b10b1800e986 */ /* 0x0001e2000c101114 */
[----:B------:R-:W-:Y:S01]  /*d750*/  ISETP.LT.OR P6, PT, R35, 0xba, !P1 ;  /* 0x000000ba2300780c */ /* 0x000fe20004fc1670 */
[----:B-----5:R-:W-:Y:S01]  /*d760*/  FMUL R2, R2, UR22 ;  /* 0x0000001602027c20 */ /* 0x020fe20008400000 */
[----:B------:R-:W-:Y:S01]  /*d770*/  F2FP.SATFINITE.E4M3.F32.PACK_AB_MERGE_C R7, RZ, R7, RZ ;  /* 0x00000007ff07723e */ /* 0x000fe200048070ff */
[----:B------:R-:W-:Y:S01]  /*d780*/  @!P2 STG.E.U8 desc[UR20][R26.64+0xb0], R17 ;  /* 0x0000b0111a00a986 */ /* 0x000fe2000c101114 */
[----:B------:R-:W-:Y:S01]  /*d790*/  FMUL R3, R3, UR22 ;  /* 0x0000001603037c20 */ /* 0x000fe20008400000 */
[----:B------:R-:W-:Y:S01]  /*d7a0*/  FMUL R4, R4, UR22 ;  /* 0x0000001604047c20 */ /* 0x000fe20008400000 */
[C---:B------:R-:W-:Y:S01]  /*d7b0*/  ISETP.LT.OR P2, PT, R35.reuse, 0xb9, !P0 ;  /* 0x000000b92300780c */ /* 0x040fe20004741670 */
[----:B------:R1:W-:Y:S01]  /*d7c0*/  @!P4 STG.E.U8 desc[UR20][R26.64+0xb1], R9 ;  /* 0x0000b1091a00c986 */ /* 0x0003e2000c101114 */
[----:B------:R-:W-:Y:S01]  /*d7d0*/  ISETP.LT.OR P4, PT, R35, 0xba, !P0 ;  /* 0x000000ba2300780c */ /* 0x000fe20004781670 */
[----:B------:R-:W-:Y:S01]  /*d7e0*/  FMUL R6, R6, UR22 ;  /* 0x0000001606067c20 */ /* 0x000fe20008400000 */
[----:B------:R-:W-:Y:S01]  /*d7f0*/  FMUL R5, R5, UR22 ;  /* 0x0000001605057c20 */ /* 0x000fe20008400000 */
[----:B------:R3:W-:Y:S01]  /*d800*/  @!P5 STG.E.U8 desc[UR20][R24.64+0xb8], R13 ;  /* 0x0000b80d1800d986 */ /* 0x0007e2000c101114 */
[----:B------:R-:W-:Y:S01]  /*d810*/  ISETP.LT.OR P5, PT, R35, 0xc1, !P1 ;  /* 0x000000c12300780c */ /* 0x000fe20004fa1670 */
[----:B------:R-:W-:Y:S01]  /*d820*/  FMUL R0, R0, UR22 ;  /* 0x0000001600007c20 */ /* 0x000fe20008400000 */
[----:B0-----:R-:W-:Y:S01]  /*d830*/  F2FP.SATFINITE.E4M3.F32.PACK_AB_MERGE_C R11, RZ, R6, RZ ;  /* 0x00000006ff0b723e */ /* 0x001fe200048070ff */
[----:B------:R-:W2:Y:S01]  /*d840*/  LDL.LU R225, [R1+0x1c] ;  /* 0x00001c0001e17983 */ /* 0x000ea20000300800 */
[----:B------:R-:W-:-:S03]  /*d850*/  F2FP.SATFINITE.E4M3.F32.PACK_AB_MERGE_C R5, RZ, R5, RZ ;  /* 0x00000005ff05723e */ /* 0x000fc600048070ff */
[----:B------:R0:W-:Y:S01]  /*d860*/  @!P6 STG.E.U8 desc[UR20][R24.64+0xb9], R7 ;  /* 0x0000b9071800e986 */ /* 0x0001e2000c101114 */
[----:B-1----:R-:W-:Y:S01]  /*d870*/  F2FP.SATFINITE.E4M3.F32.PACK_AB_MERGE_C R9, RZ, R4, RZ ;  /* 0x00000004ff09723e */ /* 0x002fe200048070ff */
[----:B------:R-:W-:Y:S01]  /*d880*/  FMUL R4, R227, UR22 ;  /* 0x00000016e3047c20 */ /* 0x000fe20008400000 */
[C---:B------:R-:W-:Y:S01]  /*d890*/  ISETP.LT.OR P6, PT, R35.reuse, 0xc2, !P1 ;  /* 0x000000c22300780c */ /* 0x040fe20004fc1670 */
[----:B------:R-:W-:Y:S01]  /*d8a0*/  @!P2 STG.E.U8 desc[UR20][R26.64+0xb8], R11 ;  /* 0x0000b80b1a00a986 */ /* 0x000fe2000c101114 */
[----:B---3--:R-:W-:Y:S01]  /*d8b0*/  F2FP.SATFINITE.E4M3.F32.PACK_AB_MERGE_C R13, RZ, R2, RZ ;  /* 0x00000002ff0d723e */ /* 0x008fe200048070ff */
[----:B----4-:R-:W-:Y:S01]  /*d8c0*/  FMUL R2, R224, UR22 ;  /* 0x00000016e0027c20 */ /* 0x010fe20008400000 */
[----:B------:R-:W-:Y:S01]  /*d8d0*/  ISETP.LT.OR P2, PT, R35, 0xc1, !P0 ;  /* 0x000000c12300780c */ /* 0x000fe20004741670 */
[----:B------:R-:W3:Y:S01]  /*d8e0*/  LDL.LU R224, [R1+0x20] ;  /* 0x0000200001e07983 */ /* 0x000ee20000300800 */
[----:B0-----:R-:W-:Y:S01]  /*d8f0*/  F2FP.SATFINITE.E4M3.F32.PACK_AB_MERGE_C R7, RZ, R3, RZ ;  /* 0x00000003ff07723e */ /* 0x001fe200048070ff */
[----:B------:R-:W-:-:S02]  /*d900*/  FMUL R3, R226, UR22 ;  /* 0x00000016e2037c20 */ /* 0x000fc40008400000 */
[----:B------:R0:W-:Y:S01]  /*d910*/  @!P4 STG.E.U8 desc[UR20][R26.64+0xb9], R5 ;  /* 0x0000b9051a00c986 */ /* 0x0001e2000c101114 */
[----:B------:R-:W-:-:S03]  /*d920*/  ISETP.LT.OR P4, PT, R35, 0xc2, !P0 ;  /* 0x000000c22300780c */ /* 0x000fc60004781670 */
[----:B------:R-:W4:Y:S04]  /*d930*/  LDL.LU R226, [R1+0x24] ;  /* 0x0000240001e27983 */ /* 0x000f280000300800 */
[----:B------:R-:W4:Y:S04]  /*d940*/  LDL.LU R227, [R1+0x28] ;  /* 0x0000280001e37983 */ /* 0x000f280000300800 */
[----:B------:R-:W-:Y:S01]  /*d950*/  @!P5 STG.E.U8 desc[UR20][R24.64+0xc0], R9 ;  /* 0x0000c0091800d986 */ /* 0x000fe2000c101114 */
[C---:B------:R-:W-:Y:S02]  /*d960*/  ISETP.LT.OR P5, PT, R35.reuse, 0xc9, !P1 ;  /* 0x000000c92300780c */ /* 0x040fe40004fa1670 */
[----:B0-----:R-:W-:Y:S01]  /*d970*/  F2FP.SATFINITE.E4M3.F32.PACK_AB_MERGE_C R5, RZ, R0, RZ ;  /* 0x00000000ff05723e */ /* 0x001fe200048070ff */
[----:B------:R0:W-:Y:S01]  /*d980*/  @!P6 STG.E.U8 desc[UR20][R24.64+0xc1], R7 ;  /* 0x0000c1071800e986 */ /* 0x0001e2000c101114 */
[----:B------:R-:W-:-:S03]  /*d990*/  ISETP.LT.OR P6, PT, R35, 0xca, !P1 ;  /* 0x000000ca2300780c */ /* 0x000fc60004fc1670 */
[----:B------:R-:W-:Y:S01]  /*d9a0*/  @!P2 STG.E.U8 desc[UR20][R26.64+0xc0], R13 ;  /* 0x0000c00d1a00a986 */ /* 0x000fe2000c101114 */
[----:B------:R-:W-:-:S03]  /*d9b0*/  ISETP.LT.OR P2, PT, R35, 0xc9, !P0 ;  /* 0x000000c92300780c */ /* 0x000fc60004741670 */
[----:B------:R1:W-:Y:S01]  /*d9c0*/  @!P4 STG.E.U8 desc[UR20][R26.64+0xc1], R5 ;  /* 0x0000c1051a00c986 */ /* 0x0003e2000c101114 */
[----:B0-----:R-:W-:Y:S02]  /*d9d0*/  F2FP.SATFINITE.E4M3.F32.PACK_AB_MERGE_C R7, RZ, R2, RZ ;  /* 0x00000002ff07723e */ /* 0x001fe400048070ff */
[----:B------:R-:W-:-:S03]  /*d9e0*/  ISETP.LT.OR P4, PT, R35, 0xca, !P0 ;  /* 0x000000ca2300780c */ /* 0x000fc60004781670 */
[----:B------:R0:W-:Y:S01]  /*d9f0*/  @!P5 STG.E.U8 desc[UR20][R24.64+0xc8], R7 ;  /* 0x0000c8071800d986 */ /* 0x0001e2000c101114 */
[----:B------:R-:W-:Y:S02]  /*da00*/  ISETP.LT.OR P5, PT, R35, 0xd1, !P1 ;  /* 0x000000d12300780c */ /* 0x000fe40004fa1670 */
[----:B------:R-:W-:Y:S02]  /*da10*/  F2FP.SATFINITE.E4M3.F32.PACK_AB_MERGE_C R9, RZ, R3, RZ ;  /* 0x00000003ff09723e */ /* 0x000fe400048070ff */
[----:B------:R-:W-:-:S03]  /*da20*/  F2FP.SATFINITE.E4M3.F32.PACK_AB_MERGE_C R11, RZ, R4, RZ ;  /* 0x00000004ff0b723e */ /* 0x000fc600048070ff */
[----:B------:R0:W-:Y:S04]  /*da30*/  @!P6 STG.E.U8 desc[UR20][R24.64+0xc9], R9 ;  /* 0x0000c9091800e986 */ /* 0x0001e8000c101114 */
[----:B------:R-:W-:Y:S01]  /*da40*/  @!P2 STG.E.U8 desc[UR20][R26.64+0xc8], R11 ;  /* 0x0000c80b1a00a986 */ /* 0x000fe2000c101114 */
[----:B--2---:R-:W-:Y:S01]  /*da50*/  FMUL R2, R220, UR22 ;  /* 0x00000016dc027c20 */ /* 0x004fe20008400000 */
[----:B------:R-:W-:Y:S02]  /*da60*/  FMUL R0, R221, UR22 ;  /* 0x00000016dd007c20 */ /* 0x000fe40008400000 */
[----:B------:R-:W2:Y:S03]  /*da70*/  LDL.LU R221, [R1+0x2c] ;  /* 0x00002c0001dd7983 */ /* 0x000ea60000300800 */
[----:B-1----:R-:W-:Y:S01]  /*da80*/  F2FP.SATFINITE.E4M3.F32.PACK_AB_MERGE_C R5, RZ, R0, RZ ;  /* 0x00000000ff05723e */ /* 0x002fe200048070ff */
[----:B------:R-:W2:Y:S01]  /*da90*/  LDL.LU R220, [R1+0x30] ;  /* 0x0000300001dc7983 */ /* 0x000ea20000300800 */
[----:B------:R-:W-:Y:S01]  /*daa0*/  FMUL R0, R223, UR22 ;  /* 0x00000016df007c20 */ /* 0x000fe20008400000 */
[----:B------:R-:W-:Y:S01]  /*dab0*/  FMUL R3, R222, UR22 ;  /* 0x00000016de037c20 */ /* 0x000fe20008400000 */
[----:B0-----:R-:W-:Y:S01]  /*dac0*/  F2FP.SATFINITE.E4M3.F32.PACK_AB_MERGE_C R7, RZ, R2, RZ ;  /* 0x00000002ff07723e */ /* 0x001fe200048070ff */
[----:B------:R-:W2:Y:S02]  /*dad0*/  LDL.LU R222, [R1+0x34] ;  /* 0x0000340001de7983 */ /* 0x000ea40000300800 */
[----:B------:R-:W-:-:S02]  /*dae0*/  F2FP.SATFINITE.E4M3.F32.PACK_AB_MERGE_C R13, RZ, R0, RZ ;  /* 0x00000000ff0d723e */ /* 0x000fc400048070ff */
[----:B------:R-:W2:Y:S01]  /*daf0*/  LDL.LU R223, [R1+0x38] ;  /* 0x0000380001df7983 */ /* 0x000ea20000300800 */
[----:B------:R-:W-:Y:S01]  /*db00*/  F2FP.SATFINITE.E4M3.F32.PACK_AB_MERGE_C R9, RZ, R3, RZ ;  /* 0x00000003ff09723e */ /* 0x000fe200048070ff */
[----:B------:R-:W-:Y:S02]  /*db10*/  FMUL R2, R225, UR22 ;  /* 0x00000016e1027c20 */ /* 0x000fe40008400000 */
[----:B------:R-:W2:Y:S04]  /*db20*/  LDL.LU R225, [R1+0x3c] ;  /* 0x00003c0001e17983 */ /* 0x000ea80000300800 */
[----:B------:R-:W-:Y:S01]  /*db30*/  @!P4 STG.E.U8 desc[UR20][R26.64+0xc9], R5 ;  /* 0x0000c9051a00c986 */ /* 0x000fe2000c101114 */
[----:B---3--:R-:W-:-:S03]  /*db40*/  FMUL R0, R224, UR22 ;  /* 0x00000016e0007c20 */ /* 0x008fc60008400000 */
[----:B------:R0:W-:Y:S04]  /*db50*/  @!P5 STG.E.U8 desc[UR20][R24.64+0xd0], R7 ;  /* 0x0000d0071800d986 */ /* 0x0001e8000c101114 */
[----:B------:R-:W3:Y:S01]  /*db60*/  LDL.LU R224, [R1+0x40] ;  /* 0x0000400001e07983 */ /* 0x000ee20000300800 */
[----:B----4-:R-:W-:-:S03]  /*db70*/  FMUL R3, R226, UR22 ;  /* 0x00000016e2037c20 */ /* 0x010fc60008400000 */
[----:B------:R-:W4:Y:S01]  /*db80*/  LDL.LU R226, [R1+0x44] ;  /* 0x0000440001e27983 */ /* 0x000f220000300800 */
[----:B0-----:R-:W-:Y:S01]  /*db90*/  F2FP.SATFINITE.E4M3.F32.PACK_AB_MERGE_C R7, RZ, R0, RZ ;  /* 0x00000000ff07723e */ /* 0x001fe200048070ff */
[----:B------:R-:W-:Y:S02]  /*dba0*/  FMUL R0, R227, UR22 ;  /* 0x00000016e3007c20 */ /* 0x000fe40008400000 */
[----:B------:R-:W4:Y:S01]  /*dbb0*/  LDL.LU R227, [R1+0x48] ;  /* 0x0000480001e37983 */ /* 0x000f220000300800 */
[C---:B------:R-:W-:Y:S02]  /*dbc0*/  ISETP.LT.OR P6, PT, R35.reuse, 0xd2, !P1 ;  /* 0x000000d22300780c */ /* 0x040fe40004fc1670 */
[C---:B------:R-:W-:Y:S01]  /*dbd0*/  ISETP.LT.OR P4, PT, R35.reuse, 0xd2, !P0 ;  /* 0x000000d22300780c */ /* 0x040fe20004781670 */
[----:B------:R-:W4:Y:S01]  /*dbe0*/  LDL.LU R219, [R1+0x4c] ;  /* 0x00004c0001db7983 */ /* 0x000f220000300800 */
[----:B------:R-:W-:Y:S02]  /*dbf0*/  F2FP.SATFINITE.E4M3.F32.PACK_AB_MERGE_C R5, RZ, R2, RZ ;  /* 0x00000002ff05723e */ /* 0x000fe400048070ff */
[----:B------:R-:W-:-:S02]  /*dc00*/  ISETP.LT.OR P2, PT, R35, 0xd1, !P0 ;  /* 0x000000d12300780c */ /* 0x000fc40004741670 */
[----:B------:R-:W-:Y:S02]  /*dc10*/  ISETP.LT.OR P5, PT, R35, 0xd9, !P1 ;  /* 0x000000d92300780c */ /* 0x000fe40004fa1670 */
[----:B------:R-:W-:-:S03]  /*dc20*/  F2FP.SATFINITE.E4M3.F32.PACK_AB_MERGE_C R11, RZ, R0, RZ ;  /* 0x00000000ff0b723e */ /* 0x000fc600048070ff */
[----:B------:R0:W-:Y:S01]  /*dc30*/  @!P6 STG.E.U8 desc[UR20][R24.64+0xd1], R9 ;  /* 0x0000d1091800e986 */ /* 0x0001e2000c101114 */
[----:B------:R-:W-:-:S03]  /*dc40*/  ISETP.LT.OR P6, PT, R35, 0xda, !P1 ;  /* 0x000000da2300780c */ /* 0x000fc60004fc1670 */
[----:B------:R1:W-:Y:S01]  /*dc50*/  @!P4 STG.E.U8 desc[UR20][R26.64+0xd1], R5 ;  /* 0x0000d1051a00c986 */ /* 0x0003e2000c101114 */
[----:B------:R-:W-:-:S03]  /*dc60*/  ISETP.LT.OR P4, PT, R35, 0xda, !P0 ;  /* 0x000000da2300780c */ /* 0x000fc60004781670 */
[----:B------:R-:W-:Y:S01]  /*dc70*/  @!P2 STG.E.U8 desc[UR20][R26.64+0xd0], R13 ;  /* 0x0000d00d1a00a986 */ /* 0x000fe2000c101114 */
[----:B0-----:R-:W-:-:S03]  /*dc80*/  F2FP.SATFINITE.E4M3.F32.PACK_AB_MERGE_C R9, RZ, R3, RZ ;  /* 0x00000003ff09723e */ /* 0x001fc600048070ff */
[----:B------:R0:W-:Y:S04]  /*dc90*/  @!P5 STG.E.U8 desc[UR20][R24.64+0xd8], R7 ;  /* 0x0000d8071800d986 */ /* 0x0001e8000c101114 */
[----:B------:R0:W-:Y:S01]  /*dca0*/  @!P6 STG.E.U8 desc[UR20][R24.64+0xd9], R9 ;  /* 0x0000d9091800e986 */ /* 0x0001e2000c101114 */
[----:B--2---:R-:W-:-:S03]  /*dcb0*/  FMUL R0, R221, UR22 ;  /* 0x00000016dd007c20 */ /* 0x004fc60008400000 */
[----:B------:R-:W2:Y:S01]  /*dcc0*/  LDL.LU R221, [R1+0x50] ;  /* 0x0000500001dd7983 */ /* 0x000ea20000300800 */
[----:B------:R-:W-:-:S03]  /*dcd0*/  FMUL R2, R220, UR22 ;  /* 0x00000016dc027c20 */ /* 0x000fc60008400000 */
[----:B------:R-:W2:Y:S01]  /*dce0*/  LDL.LU R220, [R1+0x54] ;  /* 0x0000540001dc7983 */ /* 0x000ea20000300800 */
[----:B-1----:R-:W-:Y:S01]  /*dcf0*/  F2FP.SATFINITE.E4M3.F32.PACK_AB_MERGE_C R5, RZ, R0, RZ ;  /* 0x00000000ff05723e */ /* 0x002fe200048070ff */
[----:B------:R-:W-:Y:S02]  /*dd00*/  FMUL R3, R222, UR22 ;  /* 0x00000016de037c20 */ /* 0x000fe40008400000 */
[----:B------:R-:W2:Y:S01]  /*dd10*/  LDL.LU R222, [R1+0x58] ;  /* 0x0000580001de7983 */ /* 0x000ea20000300800 */
[----:B0-----:R-:W-:Y:S01]  /*dd20*/  F2FP.SATFINITE.E4M3.F32.PACK_AB_MERGE_C R7, RZ, R2, RZ ;  /* 0x00000002ff07723e */ /* 0x001fe200048070ff */
[----:B------:R-:W-:Y:S01]  /*dd30*/  FMUL R4, R223, UR22 ;  /* 0x00000016df047c20 */ /* 0x000fe20008400000 */
[----:B------:R-:W-:Y:S01]  /*dd40*/  F2FP.SATFINITE.E4M3.F32.PACK_AB_MERGE_C R9, RZ, R3, RZ ;  /* 0x00000003ff09723e */ /* 0x000fe200048070ff */
[----:B------:R-:W2:Y:S01]  /*dd50*/  LDL.LU R223, [R1+0x5c] ;  /* 0x00005c0001df7983 */ /* 0x000ea20000300800 */
[----:B------:R-:W-:-:S03]  /*dd60*/  FMUL R0, R225, UR22 ;  /* 0x00000016e1007c20 */ /* 0x000fc60008400000 */
[----:B------:R0:W-:Y:S04]  /*dd70*/  @!P4 STG.E.U8 desc[UR20][R26.64+0xd9], R5 ;  /* 0x0000d9051a00c986 */ /* 0x0001e8000c101114 */
[----:B------:R-:W2:Y:S01]  /*dd80*/  LDL.LU R225, [R1+0x60] ;  /* 0x0000600001e17983 */ /* 0x000ea20000300800 */
[----:B0-----:R-:W-:Y:S01]  /*dd90*/  F2FP.SATFINITE.E4M3.F32.PACK_AB_MERGE_C R5, RZ, R0, RZ ;  /* 0x00000000ff05723e */ /* 0x001fe200048070ff */
[----:B---3--:R-:W-:Y:S02]  /*dda0*/  FMUL R2, R224, UR22 ;  /* 0x00000016e0027c20 */ /* 0x008fe40008400000 */
[----:B------:R-:W3:Y:S01]  /*ddb0*/  LDL.LU R224, [R1+0x64] ;  /* 0x0000640001e07983 */ /* 0x000ee20000300800 */
[----:B----4-:R-:W-:-:S03]  /*ddc0*/  FMUL R3, R226, UR22 ;  /* 0x00000016e2037c20 */ /* 0x010fc60008400000 */
[----:B------:R-:W4:Y:S01]  /*ddd0*/  LDL.LU R226, [R1+0x68] ;  /* 0x0000680001e27983 */ /* 0x000f220000300800 */
[----:B------:R-:W-:-:S03]  /*dde0*/  FMUL R0, R227, UR22 ;  /* 0x00000016e3007c20 */ /* 0x000fc60008400000 */
[----:B------:R-:W4:Y:S01]  /*ddf0*/  LDL.LU R227, [R1+0x6c] ;  /* 0x00006c0001e37983 */ /* 0x000f220000300800 */
[C---:B------:R-:W-:Y:S02]  /*de00*/  ISETP.LT.OR P2, PT, R35.reuse, 0xd9, !P0 ;  /* 0x000000d92300780c */ /* 0x040fe40004741670 */
[C---:B------:R-:W-:Y:S02]  /*de10*/  ISETP.LT.OR P5, PT, R35.reuse, 0xe1, !P1 ;  /* 0x000000e12300780c */ /* 0x040fe40004fa1670 */
[C---:B------:R-:W-:Y:S02]  /*de20*/  ISETP.LT.OR P6, PT, R35.reuse, 0xe2, !P1 ;  /* 0x000000e22300780c */ /* 0x040fe40004fc1670 */
[----:B------:R-:W-:-:S07]  /*de30*/  ISETP.LT.OR P4, PT, R35, 0xe2, !P0 ;  /* 0x000000e22300780c */ /* 0x000fce0004781670 */
[----:B------:R-:W-:Y:S01]  /*de40*/  @!P2 STG.E.U8 desc[UR20][R26.64+0xd8], R11 ;  /* 0x0000d80b1a00a986 */ /* 0x000fe2000c101114 */
[----:B------:R-:W-:-:S03]  /*de50*/  ISETP.LT.OR P2, PT, R35, 0xe1, !P0 ;  /* 0x000000e12300780c */ /* 0x000fc60004741670 */
[----:B------:R0:W-:Y:S01]  /*de60*/  @!P5 STG.E.U8 desc[UR20][R24.64+0xe0], R7 ;  /* 0x0000e0071800d986 */ /* 0x0001e2000c101114 */
[----:B------:R-:W-:-:S03]  /*de70*/  ISETP.LT.OR P5, PT, R35, 0xe9, !P1 ;  /* 0x000000e92300780c */ /* 0x000fc60004fa1670 */
[----:B------:R1:W-:Y:S01]  /*de80*/  @!P6 STG.E.U8 desc[UR20][R24.64+0xe1], R9 ;  /* 0x0000e1091800e986 */ /* 0x0003e2000c101114 */
[----:B------:R-:W-:Y:S02]  /*de90*/  ISETP.LT.OR P6, PT, R35, 0xea, !P1 ;  /* 0x000000ea2300780c */ /* 0x000fe40004fc1670 */
[----:B------:R-:W-:Y:S01]  /*dea0*/  F2FP.SATFINITE.E4M3.F32.PACK_AB_MERGE_C R13, RZ, R4, RZ ;  /* 0x00000004ff0d723e */ /* 0x000fe200048070ff */
[----:B------:R1:W-:Y:S01]  /*deb0*/  @!P4 STG.E.U8 desc[UR20][R26.64+0xe1], R5 ;  /* 0x0000e1051a00c986 */ /* 0x0003e2000c101114 */
[----:B0-----:R-:W-:-:S03]  /*dec0*/  F2FP.SATFINITE.E4M3.F32.PACK_AB_MERGE_C R7, RZ, R2, RZ ;  /* 0x00000002ff07723e */ /* 0x001fc600048070ff */
[----:B------:R-:W-:Y:S01]  /*ded0*/  @!P2 STG.E.U8 desc[UR20][R26.64+0xe0], R13 ;  /* 0x0000e00d1a00a986 */ /* 0x000fe2000c101114 */
[----:B-1----:R-:W-:-:S03]  /*dee0*/  F2FP.SATFINITE.E4M3.F32.PACK_AB_MERGE_C R9, RZ, R3, RZ ;  /* 0x00000003ff09723e */ /* 0x002fc600048070ff */
[----:B------:R0:W-:Y:S01]  /*def0*/  @!P5 STG.E.U8 desc[UR20][R24.64+0xe8], R7 ;  /* 0x0000e8071800d986 */ /* 0x0001e2000c101114 */
[C---:B------:R-:W-:Y:S02]  /*df00*/  ISETP.LT.OR P2, PT, R35.reuse, 0xe9, !P0 ;  /* 0x000000e92300780c */ /* 0x040fe40004741670 */
[C---:B------:R-:W-:Y:S01]  /*df10*/  ISETP.LT.OR P4, PT, R35.reuse, 0xea, !P0 ;  /* 0x000000ea2300780c */ /* 0x040fe20004781670 */
[----:B------:R1:W-:Y:S01]  /*df20*/  @!P6 STG.E.U8 desc[UR20][R24.64+0xe9], R9 ;  /* 0x0000e9091800e986 */ /* 0x0003e2000c101114 */
[----:B------:R-:W-:Y:S01]  /*df30*/  ISETP.LT.OR P5, PT, R35, 0xf1, !P1 ;  /* 0x000000f12300780c */ /* 0x000fe20004fa1670 */
[----:B------:R-:W-:Y:S01]  /*df40*/  FMUL R2, R219, UR22 ;  /* 0x00000016db027c20 */ /* 0x000fe20008400000 */
[----:B------:R-:W-:Y:S02]  /*df50*/  ISETP.LT.OR P6, PT, R35, 0xf2, !P1 ;  /* 0x000000f22300780c */ /* 0x000fe40004fc1670 */
[----:B------:R-:W-:Y:S02]  /*df60*/  F2FP.SATFINITE.E4M3.F32.PACK_AB_MERGE_C R11, RZ, R0, RZ ;  /* 0x00000000ff0b723e */ /* 0x000fe400048070ff */
[----:B------:R-:W-:-:S03]  /*df70*/  F2FP.SATFINITE.E4M3.F32.PACK_AB_MERGE_C R5, RZ, R2, RZ ;  /* 0x00000002ff05723e */ /* 0x000fc600048070ff */
[----:B------:R-:W-:Y:S01]  /*df80*/  @!P2 STG.E.U8 desc[UR20][R26.64+0xe8], R11 ;  /* 0x0000e80b1a00a986 */ /* 0x000fe2000c101114 */
[----:B------:R-:W-:-:S03]  /*df90*/  ISETP.LT.OR P2, PT, R35, 0xf1, !P0 ;  /* 0x000000f12300780c */ /* 0x000fc60004741670 */
[----:B------:R-:W-:Y:S01]  /*dfa0*/  @!P4 STG.E.U8 desc[UR20][R26.64+0xe9], R5 ;  /* 0x0000e9051a00c986 */ /* 0x000fe2000c101114 */
[C---:B------:R-:W-:Y:S02]  /*dfb0*/  ISETP.LT.OR P4, PT, R35.reuse, 0xf9, !P1 ;  /* 0x000000f92300780c */ /* 0x040fe40004f81670 */
[----:B------:R-:W-:Y:S01]  /*dfc0*/  ISETP.LT.OR P1, PT, R35, 0xfa, !P1 ;  /* 0x000000fa2300780c */ /* 0x000fe20004f21670 */
[----:B--2---:R-:W-:Y:S01]  /*dfd0*/  FMUL R0, R221, UR22 ;  /* 0x00000016dd007c20 */ /* 0x004fe20008400000 */
[----:B------:R-:W-:-:S04]  /*dfe0*/  FMUL R3, R220, UR22 ;  /* 0x00000016dc037c20 */ /* 0x000fc80008400000 */
[----:B0-----:R-:W-:Y:S02]  /*dff0*/  F2FP.SATFINITE.E4M3.F32.PACK_AB_MERGE_C R7, RZ, R0, RZ ;  /* 0x00000000ff07723e */ /* 0x001fe400048070ff */
[----:B-1----:R-:W-:Y:S01]  /*e000*/  F2FP.SATFINITE.E4M3.F32.PACK_AB_MERGE_C R9, RZ, R3, RZ ;  /* 0x00000003ff09723e */ /* 0x002fe200048070ff */
[----:B------:R-:W-:Y:S02]  /*e010*/  FMUL R0, R222, UR22 ;  /* 0x00000016de007c20 */ /* 0x000fe40008400000 */
[----:B------:R0:W-:Y:S01]  /*e020*/  @!P5 STG.E.U8 desc[UR20][R24.64+0xf0], R7 ;  /* 0x0000f0071800d986 */ /* 0x0001e2000c101114 */
[----:B------:R-:W-:-:S03]  /*e030*/  ISETP.LT.OR P5, PT, R35, 0xf2, !P0 ;  /* 0x000000f22300780c */ /* 0x000fc600047a1670 */
[----:B------:R1:W-:Y:S01]  /*e040*/  @!P6 STG.E.U8 desc[UR20][R24.64+0xf1], R9 ;  /* 0x0000f1091800e986 */ /* 0x0003e2000c101114 */
[----:B------:R-:W-:Y:S02]  /*e050*/  ISETP.LT.OR P6, PT, R35, 0xf9, !P0 ;  /* 0x000000f92300780c */ /* 0x000fe400047c1670 */
[----:B------:R-:W-:Y:S01]  /*e060*/  F2FP.SATFINITE.E4M3.F32.PACK_AB_MERGE_C R13, RZ, R0, RZ ;  /* 0x00000000ff0d723e */ /* 0x000fe200048070ff */
[----:B------:R-:W-:Y:S01]  /*e070*/  FMUL R0, R223, UR22 ;  /* 0x00000016df007c20 */ /* 0x000fe20008400000 */
[----:B------:R-:W-:Y:S01]  /*e080*/  ISETP.LT.OR P0, PT, R35, 0xfa, !P0 ;  /* 0x000000fa2300780c */ /* 0x000fe20004701670 */
[----:B------:R-:W-:-:S03]  /*e090*/  FMUL R2, R225, UR22 ;  /* 0x00000016e1027c20 */ /* 0x000fc60008400000 */
[----:B0-----:R-:W-:Y:S02]  /*e0a0*/  F2FP.SATFINITE.E4M3.F32.PACK_AB_MERGE_C R7, RZ, R0, RZ ;  /* 0x00000000ff07723e */ /* 0x001fe400048070ff */
[----:B-1----:R-:W-:Y:S01]  /*e0b0*/  F2FP.SATFINITE.E4M3.F32.PACK_AB_MERGE_C R9, RZ, R2, RZ ;  /* 0x00000002ff09723e */ /* 0x002fe200048070ff */
[----:B---3--:R-:W-:Y:S01]  /*e0c0*/  FMUL R3, R224, UR22 ;  /* 0x00000016e0037c20 */ /* 0x008fe20008400000 */
[----:B----4-:R-:W-:Y:S01]  /*e0d0*/  FMUL R4, R226, UR22 ;  /* 0x00000016e2047c20 */ /* 0x010fe20008400000 */
[----:B------:R-:W-:-:S03]  /*e0e0*/  FMUL R5, R227, UR22 ;  /* 0x00000016e3057c20 */ /* 0x000fc60008400000 */
[----:B------:R-:W-:Y:S02]  /*e0f0*/  F2FP.SATFINITE.E4M3.F32.PACK_AB_MERGE_C R3, RZ, R3, RZ ;  /* 0x00000003ff03723e */ /* 0x000fe400048070ff */
[----:B------:R-:W-:Y:S02]  /*e100*/  F2FP.SATFINITE.E4M3.F32.PACK_AB_MERGE_C R11, RZ, R4, RZ ;  /* 0x00000004ff0b723e */ /* 0x000fe400048070ff */
[----:B------:R-:W-:Y:S01]  /*e110*/  F2FP.SATFINITE.E4M3.F32.PACK_AB_MERGE_C R5, RZ, R5, RZ ;  /* 0x00000005ff05723e */ /* 0x000fe200048070ff */
[----:B------:R0:W-:Y:S04]  /*e120*/  @!P2 STG.E.U8 desc[UR20][R26.64+0xf0], R13 ;  /* 0x0000f00d1a00a986 */ /* 0x0001e8000c101114 */
[----:B------:R0:W-:Y:S04]  /*e130*/  @!P5 STG.E.U8 desc[UR20][R26.64+0xf1], R7 ;  /* 0x0000f1071a00d986 */ /* 0x0001e8000c101114 */
[----:B------:R0:W-:Y:S04]  /*e140*/  @!P4 STG.E.U8 desc[UR20][R24.64+0xf8], R9 ;  /* 0x0000f8091800c986 */ /* 0x0001e8000c101114 */
[----:B------:R0:W-:Y:S04]  /*e150*/  @!P1 STG.E.U8 desc[UR20][R24.64+0xf9], R3 ;  /* 0x0000f90318009986 */ /* 0x0001e8000c101114 */
[----:B------:R0:W-:Y:S04]  /*e160*/  @!P6 STG.E.U8 desc[UR20][R26.64+0xf8], R11 ;  /* 0x0000f80b1a00e986 */ /* 0x0001e8000c101114 */
[----:B------:R0:W-:Y:S02]  /*e170*/  @!P0 STG.E.U8 desc[UR20][R26.64+0xf9], R5 ;  /* 0x0000f9051a008986 */ /* 0x0001e4000c101114 */
.L_x_289:
[----:B------:R-:W-:Y:S05]  /*e180*/  BSYNC B0 ;  /* 0x0000000000007941 */ /* 0x000fea0003800000 */
.L_x_31:
[----:B0----5:R-:W2:Y:S04]  /*e190*/  LDL.LU R3, [R1+0x70] ;  /* 0x0000700001037983 */ /* 0x021ea80000300800 */
[----:B------:R-:W2:Y:S01]  /*e1a0*/  LDL.LU R2, [R1+0x74] ;  /* 0x0000740001027983 */ /* 0x000ea20000300800 */
[----:B------:R-:W-:Y:S01]  /*e1b0*/  ULDC UR6, c[0x0][0xc] ;  /* 0x0000030000067ab9 */ /* 0x000fe20000000800 */
[----:B------:R-:W-:Y:S01]  /*e1c0*/  ULDC UR7, c[0x0][0x10] ;  /* 0x0000040000077ab9 */ /* 0x000fe20000000800 */
[----:B------:R-:W2:Y:S01]  /*e1d0*/  LDC R5, c[0x0][0x14] ;  /* 0x00000500ff057b82 */ /* 0x000ea20000000800 */
[----:B------:R-:W-:Y:S01]  /*e1e0*/  UIMAD.WIDE.U32 UR6, UR6, UR7, URZ ;  /* 0x00000007060672a5 */ /* 0x000fe2000f8e003f */
[----:B------:R-:W-:Y:S01]  /*e1f0*/  PRMT R0, RZ, 0x7610, R0 ;  /* 0x00007610ff007816 */ /* 0x000fe20000000000 */
[----:B------:R-:W-:-:S04]  /*e200*/  UMOV UR24, 0xffffffff ;  /* 0xffffffff00187882 */ /* 0x000fc80000000000 */
[----:B--2---:R-:W-:-:S04]  /*e210*/  IMAD.WIDE.U32 R2, R5, UR6, R2 ;  /* 0x0000000605027c25 */ /* 0x004fc8000f8e0002 */
[----:B------:R-:W-:Y:S01]  /*e220*/  IMAD R5, R5, UR7, RZ ;  /* 0x0000000705057c24 */ /* 0x000fe2000f8e02ff */
[----:B------:R-:W-:Y:S01]  /*e230*/  ULDC.64 UR6, c[0x0][0x650] ;  /* 0x0001940000067ab9 */ /* 0x000fe20000000a00 */
[----:B------:R-:W-:Y:S01]  /*e240*/  IMAD.MOV.U32 R19, RZ, RZ, R2 ;  /* 0x000000ffff137224 */ /* 0x000fe200078e0002 */
[----:B------:R-:W-:Y:S01]  /*e250*/  ISETP.GE.U32.AND P0, PT, R2, UR6, PT ;  /* 0x0000000602007c0c */ /* 0x000fe2000bf06070 */
[----:B------:R-:W-:Y:S02]  /*e260*/  IMAD.IADD R22, R3, 0x1, R5 ;  /* 0x0000000103167824 */ /* 0x000fe400078e0205 */
[----:B------:R-:W-:-:S03]  /*e270*/  IMAD.MOV.U32 R2, RZ, RZ, -0x1 ;  /* 0xffffffffff027424 */ /* 0x000fc600078e00ff */
[----:B------:R0:W-:Y:S01]  /*e280*/  STL [R1+0x70], R22 ;  /* 0x0000701601007387 */ /* 0x0001e20000100800 */
[----:B------:R-:W-:-:S03]  /*e290*/  ISETP.GE.U32.AND.EX P0, PT, R22, UR7, PT, P0 ;  /* 0x0000000716007c0c */ /* 0x000fc6000bf06100 */
[----:B------:R0:W-:Y:S04]  /*e2a0*/  STL [R1+0x74], R19 ;  /* 0x0000741301007387 */ /* 0x0001e80000100800 */
[----:B------:R0:W-:Y:S06]  /*e2b0*/  STL [R1+0x78], R2 ;  /* 0x0000780201007387 */ /* 0x0001ec0000100800 */
[----:B------:R-:W-:Y:S05]  /*e2c0*/  @P0 BRA `(.L_x_290) ;  /* 0x00000004006c0947 */ /* 0x000fea0003800000 */
[----:B------:R-:W2:Y:S01]  /*e2d0*/  S2R R14, SR_CTAID.X ;  /* 0x00000000000e7919 */ /* 0x000ea20000002500 */
[----:B------:R-:W5:Y:S01]  /*e2e0*/  LDC.64 R8, c[0x0][0x628] ;  /* 0x00018a00ff087b82 */ /* 0x000f620000000a00 */
[----:B------:R-:W-:Y:S01]  /*e2f0*/  ULDC UR6, c[0x0][0x150] ;  /* 0x0000540000067ab9 */ /* 0x000fe20000000800 */
[----:B------:R-:W-:Y:S01]  /*e300*/  IMAD.MOV.U32 R6, RZ, RZ, R19 ;  /* 0x000000ffff067224 */ /* 0x000fe200078e0013 */
[----:B------:R-:W0:Y:S01]  /*e310*/  S2R R16, SR_CTAID.Y ;  /* 0x0000000000107919 */ /* 0x000e220000002600 */
[----:B------:R-:W-:-:S04]  /*e320*/  IMAD.MOV.U32 R7, RZ, RZ, R22 ;  /* 0x000000ffff077224 */ /* 0x000fc800078e0016 */
[----:B------:R-:W0:Y:S08]  /*e330*/  LDC R17, c[0x0][0x144] ;  /* 0x00005100ff117b82 */ /* 0x000e300000000800 */
[----:B------:R-:W0:Y:S08]  /*e340*/  LDC R10, c[0x0][0x630] ;  /* 0x00018c00ff0a7b82 */ /* 0x000e300000000800 */
[----:B------:R-:W0:Y:S01]  /*e350*/  LDC.64 R12, c[0x0][0x620] ;  /* 0x00018800ff0c7b82 */ /* 0x000e220000000a00 */
[----:B-----5:R-:W-:-:S04]  /*e360*/  ISETP.NE.U32.AND P0, PT, R8, RZ, PT ;  /* 0x000000ff0800720c */ /* 0x020fc80003f05070 */
[----:B------:R-:W-:Y:S02]  /*e370*/  ISETP.NE.AND.EX P0, PT, R9, RZ, PT, P0 ;  /* 0x000000ff0900720c */ /* 0x000fe40003f05300 */
[----:B--2---:R-:W-:-:S05]  /*e380*/  I2FP.F32.U32 R0, R14 ;  /* 0x0000000e00007245 */ /* 0x004fca0000201000 */
[----:B------:R-:W-:-:S04]  /*e390*/  FMUL R0, R0, UR6 ;  /* 0x0000000600007c20 */ /* 0x000fc80008400000 */
[----:B------:R2:W0:Y:S02]  /*e3a0*/  F2I.U32.TRUNC.NTZ R15, R0 ;  /* 0x00000000000f7305 */ /* 0x000424000020f000 */
[----:B------:R-:W-:Y:S05]  /*e3b0*/  @!P0 BRA `(.L_x_291) ;  /* 0x0000000000288947 */ /* 0x000fea0003800000 */
[----:B--2---:R-:W2:Y:S02]  /*e3c0*/  LDC R0, c[0x0][0x634] ;  /* 0x00018d00ff007b82 */ /* 0x004ea40000000800 */
[----:B--2---:R-:W-:-:S05]  /*e3d0*/  IADD3 R7, P0, R19, R0, RZ ;  /* 0x0000000013077210 */ /* 0x004fca0007f1e0ff */
[----:B------:R-:W-:-:S04]  /*e3e0*/  IMAD.X R11, RZ, RZ, R22, P0 ;  /* 0x000000ffff0b7224 */ /* 0x000fc800000e0616 */
[----:B0-----:R-:W-:-:S04]  /*e3f0*/  IMAD.WIDE.U32 R2, R11, R8, RZ ;  /* 0x000000080b027225 */ /* 0x001fc800078e00ff */
[----:B------:R-:W-:-:S04]  /*e400*/  IMAD.WIDE.U32 R4, P0, R7, R9, R2 ;  /* 0x0000000907047225 */ /* 0x000fc80007800002 */
[----:B------:R-:W-:-:S04]  /*e410*/  IMAD.WIDE.U32 R2, R7, R8, RZ ;  /* 0x0000000807027225 */ /* 0x000fc800078e00ff */
[----:B------:R-:W-:Y:S01]  /*e420*/  IMAD.X R7, RZ, RZ, RZ, P0 ;  /* 0x000000ffff077224 */ /* 0x000fe200000e06ff */
[----:B------:R-:W-:Y:S01]  /*e430*/  IADD3 RZ, P0, R3, R4, RZ ;  /* 0x0000000403ff7210 */ /* 0x000fe20007f1e0ff */
[----:B------:R-:W-:-:S04]  /*e440*/  IMAD.MOV.U32 R6, RZ, RZ, R5 ;  /* 0x000000ffff067224 */ /* 0x000fc800078e0005 */
[----:B------:R-:W-:-:S08]  /*e450*/  IMAD.WIDE.U32.X R6, R11, R9, R6, P0 ;  /* 0x000000090b067225 */ /* 0x000fd000000e0406 */
.L_x_291:
[-CC-:B01----:R-:W-:Y:S01]  /*e460*/  SHF.R.U64 R24, R6, R10.reuse, R7.reuse ;  /* 0x0000000a06187219 */ /* 0x183fe20000001207 */
[----:B------:R-:W0:Y:S01]  /*e470*/  LDC.64 R20, c[0x0][0x640] ;  /* 0x00019000ff147b82 */ /* 0x000e220000000a00 */
[----:B--2---:R-:W-:Y:S01]  /*e480*/  SHF.R.U32.HI R0, RZ, R10, R7 ;  /* 0x0000000aff007219 */ /* 0x004fe20000011607 */
[----:B------:R-:W-:Y:S01]  /*e490*/  IMAD.MOV.U32 R2, RZ, RZ, R19 ;  /* 0x000000ffff027224 */ /* 0x000fe200078e0013 */
[----:B------:R-:W-:Y:S01]  /*e4a0*/  IADD3 R5, P0, RZ, -R24, RZ ;  /* 0x80000018ff057210 */ /* 0x000fe20007f1e0ff */
[----:B------:R-:W-:Y:S01]  /*e4b0*/  IMAD.MOV R15, RZ, RZ, -R15 ;  /* 0x000000ffff0f7224 */ /* 0x000fe200078e0a0f */
[----:B------:R-:W-:Y:S01]  /*e4c0*/  ULDC UR6, c[0x0][0x154] ;  /* 0x0000550000067ab9 */ /* 0x000fe20000000800 */
[----:B------:R-:W-:Y:S02]  /*e4d0*/  IMAD.MOV.U32 R7, RZ, RZ, 0x1 ;  /* 0x00000001ff077424 */ /* 0x000fe400078e00ff */
[----:B------:R-:W1:Y:S01]  /*e4e0*/  LDC R4, c[0x0][0x618] ;  /* 0x00018600ff047b82 */ /* 0x000e620000000800 */
[----:B------:R-:W-:-:S02]  /*e4f0*/  IMAD.X R3, RZ, RZ, ~R0, P0 ;  /* 0x000000ffff037224 */ /* 0x000fc400000e0e00 */
[----:B------:R-:W-:Y:S02]  /*e500*/  IMAD R15, R17, R15, R14 ;  /* 0x0000000f110f7224 */ /* 0x000fe400078e020e */
[-C--:B------:R-:W-:Y:S02]  /*e510*/  IMAD R0, R3, R12.reuse, RZ ;  /* 0x0000000c03007224 */ /* 0x080fe400078e02ff */
[----:B------:R-:W-:Y:S01]  /*e520*/  IMAD.MOV.U32 R3, RZ, RZ, R22 ;  /* 0x000000ffff037224 */ /* 0x000fe200078e0016 */
[----:B------:R-:W2:Y:S01]  /*e530*/  LDC R6, c[0x0][0x608] ;  /* 0x00018200ff067b82 */ /* 0x000ea20000000800 */
[----:B------:R-:W-:-:S04]  /*e540*/  IMAD.WIDE.U32 R2, R5, R12, R2 ;  /* 0x0000000c05027225 */ /* 0x000fc800078e0002 */
[----:B------:R-:W-:-:S03]  /*e550*/  IMAD R5, R5, R13, R0 ;  /* 0x0000000d05057224 */ /* 0x000fc600078e0200 */
[----:B------:R-:W5:Y:S01]  /*e560*/  LDC R18, c[0x0][0x658] ;  /* 0x00019600ff127b82 */ /* 0x000f620000000800 */
[----:B------:R-:W-:Y:S01]  /*e570*/  I2FP.F32.U32 R0, R16 ;  /* 0x0000001000007245 */ /* 0x000fe20000201000 */
[----:B------:R-:W-:Y:S01]  /*e580*/  IMAD.IADD R3, R3, 0x1, R5 ;  /* 0x0000000103037824 */ /* 0x000fe200078e0205 */
[----:B0-----:R-:W-:Y:S01]  /*e590*/  ISETP.NE.U32.AND P0, PT, R20, RZ, PT ;  /* 0x000000ff1400720c */ /* 0x001fe20003f05070 */
[----:B------:R-:W-:Y:S02]  /*e5a0*/  IMAD.MOV.U32 R5, RZ, RZ, -0x1 ;  /* 0xffffffffff057424 */ /* 0x000fe400078e00ff */
[----:B------:R-:W-:Y:S02]  /*e5b0*/  FMUL R0, R0, UR6 ;  /* 0x0000000600007c20 */ /* 0x000fe40008400000 */
[----:B------:R-:W0:Y:S01]  /*e5c0*/  LDC R13, c[0x0][0x148] ;  /* 0x00005200ff0d7b82 */ /* 0x000e220000000800 */
[----:B-1----:R-:W-:Y:S01]  /*e5d0*/  SHF.R.U64 R10, R2, R4, R3 ;  /* 0x00000004020a7219 */ /* 0x002fe20000001203 */
[----:B------:R1:W0:Y:S01]  /*e5e0*/  F2I.U32.TRUNC.NTZ R12, R0 ;  /* 0x00000000000c7305 */ /* 0x000222000020f000 */
[----:B------:R-:W-:-:S02]  /*e5f0*/  ISETP.NE.AND.EX P0, PT, R21, RZ, PT, P0 ;  /* 0x000000ff1500720c */ /* 0x000fc40003f05300 */
[----:B------:R-:W-:-:S03]  /*e600*/  SHF.R.U32.HI R3, RZ, R4, R3 ;  /* 0x00000004ff037219 */ /* 0x000fc60000011603 */
[----:B------:R-:W0:Y:S01]  /*e610*/  LDC R14, c[0x0][0x600] ;  /* 0x00018000ff0e7b82 */ /* 0x000e220000000800 */
[-CC-:B--2---:R-:W-:Y:S02]  /*e620*/  SHF.R.U64 R8, R10, R6.reuse, R3.reuse ;  /* 0x000000060a087219 */ /* 0x184fe40000001203 */
[----:B------:R-:W-:-:S05]  /*e630*/  SHF.R.U32.HI R3, RZ, R6, R3 ;  /* 0x00000006ff037219 */ /* 0x000fca0000011603 */
[----:B------:R-:W2:Y:S01]  /*e640*/  LDC R19, c[0x0][0x648] ;  /* 0x00019200ff137b82 */ /* 0x000ea20000000800 */
[-CC-:B-----5:R-:W-:Y:S02]  /*e650*/  SHF.R.U64 R11, R8, R18.reuse, R3.reuse ;  /* 0x00000012080b7219 */ /* 0x1a0fe40000001203 */
[-C--:B------:R-:W-:Y:S02]  /*e660*/  SHF.L.U32 R5, R5, R18.reuse, RZ ;  /* 0x0000001205057219 */ /* 0x080fe400000006ff */
[-C--:B------:R-:W-:Y:S01]  /*e670*/  SHF.R.U32.HI R3, RZ, R18.reuse, R3 ;  /* 0x00000012ff037219 */ /* 0x080fe20000011603 */
[----:B------:R-:W-:Y:S01]  /*e680*/  IMAD.MOV.U32 R2, RZ, RZ, R11 ;  /* 0x000000ffff027224 */ /* 0x000fe200078e000b */
[----:B------:R-:W-:Y:S01]  /*e690*/  SHF.L.U32 R34, R7, R18, RZ ;  /* 0x0000001207227219 */ /* 0x000fe200000006ff */
[----:B------:R-:W0:Y:S01]  /*e6a0*/  LDC R22, c[0x0][0x638] ;  /* 0x00018e00ff167b82 */ /* 0x000e220000000800 */
[----:B------:R-:W-:-:S07]  /*e6b0*/  LOP3.LUT R17, RZ, R5, RZ, 0x33, !PT ;  /* 0x00000005ff117212 */ /* 0x000fce00078e33ff */
[----:B------:R-:W0:Y:S01]  /*e6c0*/  LDC R23, c[0x0][0x610] ;  /* 0x00018400ff177b82 */ /* 0x000e220000000800 */
[----:B-1----:R-:W-:Y:S05]  /*e6d0*/  @!P0 BRA `(.L_x_292) ;  /* 0x0000000000288947 */ /* 0x002fea0003800000 */
        /* <DEDUP_REMOVED lines=10> */
.L_x_292:
[----:B--2---:R-:W-:Y:S01]  /*e780*/  SHF.R.U64 R0, R2, R19, R3 ;  /* 0x0000001302007219 */ /* 0x004fe20000001203 */
[----:B0-----:R-:W-:Y:S01]  /*e790*/  VIADD R3, R14, 0xffffffff ;  /* 0xffffffff0e037836 */ /* 0x001fe20000000000 */
[----:B------:R-:W-:Y:S01]  /*e7a0*/  LOP3.LUT R5, R8, R17, RZ, 0xc0, !PT ;  /* 0x0000001108057212 */ /* 0x000fe200078ec0ff */
[----:B------:R-:W-:Y:S01]  /*e7b0*/  IMAD.MOV R12, RZ, RZ, -R12 ;  /* 0x000000ffff0c7224 */ /* 0x000fe200078e0a0c */
[----:B------:R-:W-:Y:S01]  /*e7c0*/  R2UR UR24, R24 ;  /* 0x00000000181872ca */ /* 0x000fe200000e0000 */
[----:B------:R-:W-:Y:S01]  /*e7d0*/  IMAD.MOV R2, RZ, RZ, -R0 ;  /* 0x000000ffff027224 */ /* 0x000fe200078e0a00 */
[----:B------:R-:W-:Y:S01]  /*e7e0*/  LOP3.LUT R3, R10, R3, RZ, 0xc0, !PT ;  /* 0x000000030a037212 */ /* 0x000fe200078ec0ff */
[----:B------:R-:W-:Y:S02]  /*e7f0*/  IMAD R34, R34, R0, R5 ;  /* 0x0000000022227224 */ /* 0x000fe400078e0205 */
[----:B------:R-:W-:Y:S02]  /*e800*/  @P3 IMAD R15, R13, R12, R16 ;  /* 0x0000000c0d0f3224 */ /* 0x000fe400078e0210 */
[----:B------:R-:W-:-:S02]  /*e810*/  IMAD R0, R2, R22, R11 ;  /* 0x0000001602007224 */ /* 0x000fc400078e020b */
[----:B------:R-:W-:Y:S02]  /*e820*/  IMAD R34, R34, R23, R15 ;  /* 0x0000001722227224 */ /* 0x000fe400078e020f */
[----:B------:R-:W-:Y:S02]  /*e830*/  IMAD R3, R0, R14, R3 ;  /* 0x0000000e00037224 */ /* 0x000fe400078e0203 */
[----:B------:R-:W-:-:S03]  /*e840*/  IMAD.MOV.U32 R0, RZ, RZ, 0x1 ;  /* 0x00000001ff007424 */ /* 0x000fc600078e00ff */
[----:B------:R-:W-:Y:S02]  /*e850*/  SEL R2, R3, R34, !P3 ;  /* 0x0000002203027207 */ /* 0x000fe40005800000 */
[----:B------:R-:W-:-:S03]  /*e860*/  SEL R34, R34, R3, !P3 ;  /* 0x0000000322227207 */ /* 0x000fc60005800000 */
[----:B------:R2:W-:Y:S04]  /*e870*/  STL [R1+0x78], R2 ;  /* 0x0000780201007387 */ /* 0x0005e80000100800 */
.L_x_290:
[----:B------:R-:W-:Y:S01]  /*e880*/  UIADD3 UR5, UR12, UR5, URZ ;  /* 0x000000050c057290 */ /* 0x000fe2000fffe03f */
[----:B------:R0:W-:Y:S01]  /*e890*/  STL [R1+0x7c], R34 ;  /* 0x00007c2201007387 */ /* 0x0001e20000100800 */
[----:B------:R-:W-:Y:S02]  /*e8a0*/  LOP3.LUT P0, RZ, R0, 0xff, RZ, 0xc0, !PT ;  /* 0x000000ff00ff7812 */ /* 0x000fe4000780c0ff */
[----:B------:R-:W-:Y:S02]  /*e8b0*/  USHF.R.U32.HI UR6, URZ, 0x2, UR5 ;  /* 0x000000023f067899 */ /* 0x000fe40008011605 */
[----:B------:R-:W-:Y:S02]  /*e8c0*/  UISETP.GT.U32.AND UP0, UPT, UR5, 0x3, UPT ;  /* 0x000000030500788c */ /* 0x000fe4000bf04070 */
[----:B------:R-:W-:Y:S02]  /*e8d0*/  ULOP3.LUT UR6, UR6, 0x1, URZ, 0xc0, !UPT ;  /* 0x0000000106067892 */ /* 0x000fe4000f8ec03f */
[----:B------:R-:W-:-:S02]  /*e8e0*/  UISETP.LT.U32.AND UP0, UPT, UR12, 0x4, UP0 ;  /* 0x000000040c00788c */ /* 0x000fc40008701070 */
[----:B------:R-:W-:Y:S02]  /*e8f0*/  UISETP.NE.U32.AND UP1, UPT, UR6, 0x1, UPT ;  /* 0x000000010600788c */ /* 0x000fe4000bf25070 */
[----:B------:R-:W-:Y:S02]  /*e900*/  USEL UR7, URZ, 0x1, !UP0 ;  /* 0x000000013f077887 */ /* 0x000fe4000c000000 */
[----:B------:R-:W-:Y:S02]  /*e910*/  UISETP.GT.U32.AND UP1, UPT, UR12, 0x3, !UP1 ;  /* 0x000000030c00788c */ /* 0x000fe4000cf24070 */
[----:B------:R-:W-:Y:S02]  /*e920*/  ULOP3.LUT UR5, UR5, 0x3, URZ, 0xc0, !UPT ;  /* 0x0000000305057892 */ /* 0x000fe4000f8ec03f */
[----:B------:R-:W-:-:S04]  /*e930*/  USEL UR6, URZ, 0x1, !UP1 ;  /* 0x000000013f067887 */ /* 0x000fc8000c800000 */
[----:B------:R-:W-:Y:S01]  /*e940*/  ULOP3.LUT UR4, UR6, UR4, UR7, 0x96, !UPT ;  /* 0x0000000406047292 */ /* 0x000fe2000f8e9607 */
[----:B0-----:R-:W-:Y:S11]  /*e950*/  @P0 BRA `(.L_x_293) ;  /* 0xffffff2400b00947 */ /* 0x001ff6000383ffff */
[----:B------:R-:W-:Y:S05]  /*e960*/  EXIT ;  /* 0x000000000000794d */ /* 0x000fea0003800000 */
.L_x_3:
[----:B------:R-:W2:Y:S01]  /*e970*/  LDL R16, [R1+0x74] ;  /* 0x0000740001107983 */ /* 0x000ea20000100800 */
[----:B------:R-:W-:-:S03]  /*e980*/  ULDC.64 UR4, c[0x0][0x650] ;  /* 0x0001940000047ab9 */ /* 0x000fc60000000a00 */
[----:B------:R-:W3:Y:S01]  /*e990*/  LDL R17, [R1+0x70] ;  /* 0x0000700001117983 */ /* 0x000ee20000100800 */
[----:B------:R-:W-:Y:S01]  /*e9a0*/  PRMT R4, RZ, 0x7610, R4 ;  /* 0x00007610ff047816 */ /* 0x000fe20000000004 */
[----:B------:R-:W-:Y:S02]  /*e9b0*/  IMAD.MOV.U32 R5, RZ, RZ, -0x1 ;  /* 0xffffffffff057424 */ /* 0x000fe400078e00ff */
[----:B------:R-:W-:Y:S02]  /*e9c0*/  IMAD.MOV.U32 R6, RZ, RZ, -0x1 ;  /* 0xffffffffff067424 */ /* 0x000fe400078e00ff */
[----:B------:R-:W-:Y:S01]  /*e9d0*/  IMAD.MOV.U32 R11, RZ, RZ, -0x1 ;  /* 0xffffffffff0b7424 */ /* 0x000fe200078e00ff */
[----:B--2---:R-:W-:-:S04]  /*e9e0*/  ISETP.GE.U32.AND P0, PT, R16, UR4, PT ;  /* 0x0000000410007c0c */ /* 0x004fc8000bf06070 */
[----:B---3--:R-:W-:-:S13]  /*e9f0*/  ISETP.GE.U32.AND.EX P0, PT, R17, UR5, PT, P0 ;  /* 0x0000000511007c0c */ /* 0x008fda000bf06100 */
[----:B------:R-:W-:Y:S05]  /*ea00*/  @P0 BRA `(.L_x_294) ;  /* 0x00000004005c0947 */ /* 0x000fea0003800000 */
        /* <DEDUP_REMOVED lines=18> */
.L_x_295:
[-CC-:B------:R-:W-:Y:S01]  /*eb30*/  SHF.R.U64 R11, R8, R12.reuse, R9.reuse ;  /* 0x0000000c080b7219 */ /* 0x180fe20000001209 */
[----:B------:R-:W0:Y:S01]  /*eb40*/  LDC.64 R20, c[0x0][0x640] ;  /* 0x00019000ff147b82 */ /* 0x000e220000000a00 */
[----:B------:R-:W-:Y:S01]  /*eb50*/  SHF.R.U32.HI R3, RZ, R12, R9 ;  /* 0x0000000cff037219 */ /* 0x000fe20000011609 */
[----:B------:R-:W-:Y:S01]  /*eb60*/  ULDC UR4, c[0x0][0x150] ;  /* 0x0000540000047ab9 */ /* 0x000fe20000000800 */
[----:B------:R-:W-:Y:S01]  /*eb70*/  IADD3 R7, P0, RZ, -R11, RZ ;  /* 0x8000000bff077210 */ /* 0x000fe20007f1e0ff */
[----:B------:R-:W-:Y:S01]  /*eb80*/  IMAD.MOV.U32 R4, RZ, RZ, R16 ;  /* 0x000000ffff047224 */ /* 0x000fe200078e0010 */
[----:B------:R-:W-:Y:S01]  /*eb90*/  I2FP.F32.U32 R6, R2 ;  /* 0x0000000200067245 */ /* 0x000fe20000201000 */
[----:B------:R-:W-:Y:S02]  /*eba0*/  IMAD.MOV.U32 R5, RZ, RZ, R17 ;  /* 0x000000ffff057224 */ /* 0x000fe400078e0011 */
[----:B------:R-:W1:Y:S01]  /*ebb0*/  LDC R10, c[0x0][0x618] ;  /* 0x00018600ff0a7b82 */ /* 0x000e620000000800 */
[----:B------:R-:W-:-:S02]  /*ebc0*/  IMAD.X R3, RZ, RZ, ~R3, P0 ;  /* 0x000000ffff037224 */ /* 0x000fc400000e0e03 */
[----:B------:R-:W-:Y:S01]  /*ebd0*/  FMUL R9, R6, UR4 ;  /* 0x0000000406097c20 */ /* 0x000fe20008400000 */
[----:B------:R-:W-:Y:S01]  /*ebe0*/  IMAD.WIDE.U32 R4, R7, R14, R4 ;  /* 0x0000000e07047225 */ /* 0x000fe200078e0004 */
[----:B------:R-:W-:-:S03]  /*ebf0*/  ULDC UR4, c[0x0][0x154] ;  /* 0x0000550000047ab9 */ /* 0x000fc60000000800 */
[----:B------:R-:W-:Y:S01]  /*ec00*/  IMAD R6, R3, R14, RZ ;  /* 0x0000000e03067224 */ /* 0x000fe200078e02ff */
[----:B------:R-:W2:Y:S01]  /*ec10*/  LDC R13, c[0x0][0x144] ;  /* 0x00005100ff0d7b82 */ /* 0x000ea20000000800 */
[----:B------:R-:W3:Y:S02]  /*ec20*/  F2I.U32.TRUNC.NTZ R9, R9 ;  /* 0x0000000900097305 */ /* 0x000ee4000020f000 */
[----:B------:R-:W-:Y:S02]  /*ec30*/  IMAD R3, R7, R15, R6 ;  /* 0x0000000f07037224 */ /* 0x000fe400078e0206 */
[----:B------:R-:W-:Y:S02]  /*ec40*/  IMAD.MOV.U32 R6, RZ, RZ, -0x1 ;  /* 0xffffffffff067424 */ /* 0x000fe400078e00ff */
[----:B------:R-:W-:Y:S01]  /*ec50*/  IMAD.IADD R3, R5, 0x1, R3 ;  /* 0x0000000105037824 */ /* 0x000fe200078e0203 */
[----:B------:R-:W4:Y:S01]  /*ec60*/  LDC R12, c[0x0][0x608] ;  /* 0x00018200ff0c7b82 */ /* 0x000f220000000800 */
[----:B------:R-:W-:-:S02]  /*ec70*/  I2FP.F32.U32 R5, R0 ;  /* 0x0000000000057245 */ /* 0x000fc40000201000 */
[----:B0-----:R-:W-:-:S03]  /*ec80*/  ISETP.NE.U32.AND P0, PT, R20, RZ, PT ;  /* 0x000000ff1400720c */ /* 0x001fc60003f05070 */
[----:B------:R-:W-:Y:S01]  /*ec90*/  FMUL R5, R5, UR4 ;  /* 0x0000000405057c20 */ /* 0x000fe20008400000 */
[----:B------:R-:W-:Y:S01]  /*eca0*/  ISETP.NE.AND.EX P0, PT, R21, RZ, PT, P0 ;  /* 0x000000ff1500720c */ /* 0x000fe20003f05300 */
[----:B------:R-:W0:Y:S01]  /*ecb0*/  LDC R7, c[0x0][0x658] ;  /* 0x00019600ff077b82 */ /* 0x000e220000000800 */
[-C--:B-1----:R-:W-:Y:S01]  /*ecc0*/  SHF.R.U64 R8, R4, R10.reuse, R3 ;  /* 0x0000000a04087219 */ /* 0x082fe20000001203 */
[----:B---3--:R-:W-:Y:S01]  /*ecd0*/  IMAD.MOV R4, RZ, RZ, -R9 ;  /* 0x000000ffff047224 */ /* 0x008fe200078e0a09 */
[----:B------:R-:W-:Y:S02]  /*ece0*/  SHF.R.U32.HI R3, RZ, R10, R3 ;  /* 0x0000000aff037219 */ /* 0x000fe40000011603 */
[----:B------:R1:W3:Y:S03]  /*ecf0*/  F2I.U32.TRUNC.NTZ R10, R5 ;  /* 0x00000005000a7305 */ /* 0x0002e6000020f000 */
[----:B------:R-:W1:Y:S01]  /*ed00*/  LDC R17, c[0x0][0x148] ;  /* 0x00005200ff117b82 */ /* 0x000e620000000800 */
[----:B--2---:R-:W-:-:S02]  /*ed10*/  IMAD R19, R13, R4, R2 ;  /* 0x000000040d137224 */ /* 0x004fc400078e0202 */
[----:B------:R-:W-:-:S05]  /*ed20*/  IMAD.MOV.U32 R4, RZ, RZ, 0x1 ;  /* 0x00000001ff047424 */ /* 0x000fca00078e00ff */
[----:B------:R-:W2:Y:S01]  /*ed30*/  LDC R14, c[0x0][0x600] ;  /* 0x00018000ff0e7b82 */ /* 0x000ea20000000800 */
[-CC-:B----4-:R-:W-:Y:S02]  /*ed40*/  SHF.R.U64 R13, R8, R12.reuse, R3.reuse ;  /* 0x0000000c080d7219 */ /* 0x190fe40000001203 */
[----:B------:R-:W-:-:S05]  /*ed50*/  SHF.R.U32.HI R2, RZ, R12, R3 ;  /* 0x0000000cff027219 */ /* 0x000fca0000011603 */
[----:B------:R-:W4:Y:S01]  /*ed60*/  LDC R16, c[0x0][0x648] ;  /* 0x00019200ff107b82 */ /* 0x000f220000000800 */
[-CC-:B0-----:R-:W-:Y:S02]  /*ed70*/  SHF.R.U64 R15, R13, R7.reuse, R2.reuse ;  /* 0x000000070d0f7219 */ /* 0x181fe40000001202 */
[-C--:B------:R-:W-:Y:S02]  /*ed80*/  SHF.L.U32 R6, R6, R7.reuse, RZ ;  /* 0x0000000706067219 */ /* 0x080fe400000006ff */
[-C--:B------:R-:W-:Y:S01]  /*ed90*/  SHF.R.U32.HI R3, RZ, R7.reuse, R2 ;  /* 0x00000007ff037219 */ /* 0x080fe20000011602 */
[----:B------:R-:W-:Y:S01]  /*eda0*/  IMAD.MOV.U32 R2, RZ, RZ, R15 ;  /* 0x000000ffff027224 */ /* 0x000fe200078e000f */
[----:B------:R-:W-:Y:S01]  /*edb0*/  SHF.L.U32 R12, R4, R7, RZ ;  /* 0x00000007040c7219 */ /* 0x000fe200000006ff */
[----:B------:R-:W0:Y:S01]  /*edc0*/  LDC R18, c[0x0][0x638] ;  /* 0x00018e00ff127b82 */ /* 0x000e220000000800 */
[----:B------:R-:W-:-:S07]  /*edd0*/  LOP3.LUT R22, RZ, R6, RZ, 0x33, !PT ;  /* 0x00000006ff167212 */ /* 0x000fce00078e33ff */
        /* <DEDUP_REMOVED lines=12> */
.L_x_296:
[----:B----4-:R-:W-:Y:S01]  /*eea0*/  SHF.R.U64 R3, R2, R16, R3 ;  /* 0x0000001002037219 */ /* 0x010fe20000001203 */
[----:B--2---:R-:W-:Y:S01]  /*eeb0*/  VIADD R5, R14, 0xffffffff ;  /* 0xffffffff0e057836 */ /* 0x004fe20000000000 */
[----:B------:R-:W-:Y:S01]  /*eec0*/  LOP3.LUT R2, R13, R22, RZ, 0xc0, !PT ;  /* 0x000000160d027212 */ /* 0x000fe200078ec0ff */
[----:B------:R-:W-:Y:S02]  /*eed0*/  IMAD.MOV R10, RZ, RZ, -R10 ;  /* 0x000000ffff0a7224 */ /* 0x000fe400078e0a0a */
[----:B------:R-:W-:Y:S02]  /*eee0*/  IMAD.MOV R4, RZ, RZ, -R3 ;  /* 0x000000ffff047224 */ /* 0x000fe400078e0a03 */
[----:B------:R-:W-:Y:S01]  /*eef0*/  IMAD R2, R12, R3, R2 ;  /* 0x000000030c027224 */ /* 0x000fe200078e0202 */
[----:B------:R-:W-:Y:S01]  /*ef00*/  LOP3.LUT R3, R8, R5, RZ, 0xc0, !PT ;  /* 0x0000000508037212 */ /* 0x000fe200078ec0ff */
[----:B------:R-:W-:Y:S02]  /*ef10*/  @P3 IMAD R19, R17, R10, R0 ;  /* 0x0000000a11133224 */ /* 0x000fe400078e0200 */
[----:B0-----:R-:W-:-:S02]  /*ef20*/  IMAD R0, R4, R18, R15 ;  /* 0x0000001204007224 */ /* 0x001fc400078e020f */
[----:B------:R-:W-:Y:S02]  /*ef30*/  IMAD R5, R2, R23, R19 ;  /* 0x0000001702057224 */ /* 0x000fe400078e0213 */
[----:B------:R-:W-:Y:S02]  /*ef40*/  IMAD R0, R0, R14, R3 ;  /* 0x0000000e00007224 */ /* 0x000fe400078e0203 */
[----:B------:R-:W-:-:S03]  /*ef50*/  IMAD.MOV.U32 R4, RZ, RZ, 0x1 ;  /* 0x00000001ff047424 */ /* 0x000fc600078e00ff */
[----:B------:R-:W-:Y:S02]  /*ef60*/  SEL R6, R0, R5, !P3 ;  /* 0x0000000500067207 */ /* 0x000fe40005800000 */
[----:B------:R-:W-:-:S07]  /*ef70*/  SEL R5, R5, R0, !P3 ;  /* 0x0000000005057207 */ /* 0x000fce0005800000 */
.L_x_294:
[----:B------:R-:W-:-:S08]  /*ef80*/  NOP ;  /* 0x0000000000007918 */ /* 0x000fd00000000000 */
[----:B------:R-:W0:-:S00]  /*ef90*/  USETMAXREG.DEALLOC.CTAPOOL 0x28 ;  /* 0x00000028000079c8 */ /* 0x000e0000080e0500 */
[----:B------:R-:W-:-:S13]  /*efa0*/  ISETP.NE.AND P0, PT, RZ, UR8, PT ;  /* 0x00000008ff007c0c */ /* 0x000fda000bf05270 */
[----:B------:R-:W-:Y:S05]  /*efb0*/  @P0 EXIT ;  /* 0x000000000000094d */ /* 0x000fea0003800000 */
[----:B0-----:R-:W-:Y:S01]  /*efc0*/  LOP3.LUT P0, RZ, R4, 0xff, RZ, 0xc0, !PT ;  /* 0x000000ff04ff7812 */ /* 0x001fe2000780c0ff */
[----:B------:R-:W-:Y:S02]  /*efd0*/  IMAD.MOV.U32 R0, RZ, RZ, 0x1 ;  /* 0x00000001ff007424 */ /* 0x000fe400078e00ff */
[----:B------:R-:W-:-:S10]  /*efe0*/  IMAD.MOV.U32 R8, RZ, RZ, RZ ;  /* 0x000000ffff087224 */ /* 0x000fd400078e00ff */
[----:B------:R-:W-:Y:S05]  /*eff0*/  @!P0 BRA `(.L_x_297) ;  /* 0x0000000c00548947 */ /* 0x000fea0003800000 */
[----:B------:R-:W0:Y:S01]  /*f000*/  S2R R2, SR_TID.X ;  /* 0x0000000000027919 */ /* 0x000e220000002100 */
[----:B------:R-:W-:Y:S01]  /*f010*/  ULDC UR4, c[0x0][0x28c] ;  /* 0x0000a30000047ab9 */ /* 0x000fe20000000800 */
[----:B------:R-:W-:Y:S01]  /*f020*/  ULDC UR6, c[0x0][0x658] ;  /* 0x0001960000067ab9 */ /* 0x000fe20000000800 */
[----:B------:R-:W-:Y:S01]  /*f030*/  UIADD3 UR10, UR4, 0x7f, URZ ;  /* 0x0000007f040a7890 */ /* 0x000fe2000fffe03f */
[----:B------:R-:W-:Y:S01]  /*f040*/  BSSY B0, `(.L_x_297) ;  /* 0x00000d0000007945 */ /* 0x000fe20003800000 */
[----:B------:R-:W-:Y:S01]  /*f050*/  UMOV UR7, 0xffffffff ;  /* 0xffffffff00077882 */ /* 0x000fe20000000000 */
[----:B------:R-:W-:Y:S01]  /*f060*/  ULDC UR5, c[0x0][0x600] ;  /* 0x0001800000057ab9 */ /* 0x000fe20000000800 */
[----:B------:R-:W-:Y:S01]  /*f070*/  UMOV UR9, 0x1 ;  /* 0x0000000100097882 */ /* 0x000fe20000000000 */
[----:B------:R-:W-:Y:S01]  /*f080*/  USHF.L.U32 UR7, UR7, UR6, URZ ;  /* 0x0000000607077299 */ /* 0x000fe2000800063f */
[----:B------:R-:W-:Y:S01]  /*f090*/  IMAD.MOV.U32 R9, RZ, RZ, 0x1 ;  /* 0x00000001ff097424 */ /* 0x000fe200078e00ff */
[----:B------:R-:W-:Y:S01]  /*f0a0*/  UIADD3 UR4, UR5, -0x1, URZ ;  /* 0xffffffff05047890 */ /* 0x000fe2000fffe03f */
[----:B------:R-:W-:Y:S01]  /*f0b0*/  IMAD.MOV.U32 R0, RZ, RZ, 0x1 ;  /* 0x00000001ff007424 */ /* 0x000fe200078e00ff */
[----:B------:R-:W-:Y:S01]  /*f0c0*/  USHF.R.S32.HI UR11, URZ, 0x1f, UR10 ;  /* 0x0000001f3f0b7899 */ /* 0x000fe2000801140a */
[----:B------:R-:W-:Y:S01]  /*f0d0*/  IMAD.MOV.U32 R8, RZ, RZ, RZ ;  /* 0x000000ffff087224 */ /* 0x000fe200078e00ff */
[----:B------:R-:W-:Y:S01]  /*f0e0*/  ULDC UR8, c[0x0][0xc] ;  /* 0x0000030000087ab9 */ /* 0x000fe20000000800 */
[----:B------:R-:W-:-:S02]  /*f0f0*/  USHF.L.U32 UR5, UR9, UR6, URZ ;  /* 0x0000000609057299 */ /* 0x000fc4000800063f */
[----:B------:R-:W-:Y:S01]  /*f100*/  ULEA.HI UR11, UR11, UR10, URZ, 0x7 ;  /* 0x0000000a0b0b7291 */ /* 0x000fe2000f8f383f */
[----:B------:R-:W-:Y:S01]  /*f110*/  ULDC UR9, c[0x0][0x10] ;  /* 0x0000040000097ab9 */ /* 0x000fe20000000800 */
[----:B------:R-:W-:Y:S02]  /*f120*/  ULOP3.LUT UR6, URZ, UR7, URZ, 0x33, !UPT ;  /* 0x000000073f067292 */ /* 0x000fe4000f8e333f */
[----:B------:R-:W-:Y:S01]  /*f130*/  UIMAD.WIDE.U32 UR8, UR8, UR9, URZ ;  /* 0x00000009080872a5 */ /* 0x000fe2000f8e003f */
[----:B------:R-:W-:Y:S01]  /*f140*/  ULDC UR7, c[0x0][0x14] ;  /* 0x0000050000077ab9 */ /* 0x000fe20000000800 */
[----:B------:R-:W-:Y:S02]  /*f150*/  USHF.R.S32.HI UR20, URZ, 0x7, UR11 ;  /* 0x000000073f147899 */ /* 0x000fe4000801140b */
[----:B------:R-:W-:Y:S02]  /*f160*/  UIMAD.WIDE.U32 UR22, UR8, UR7, URZ ;  /* 0x00000007081672a5 */ /* 0x000fe4000f8e003f */
[----:B------:R-:W-:-:S02]  /*f170*/  UIMAD UR18, UR9, UR7, URZ ;  /* 0x00000007091272a4 */ /* 0x000fc4000f8e023f */
[----:B------:R-:W-:Y:S01]  /*f180*/  ULOP3.LUT UR26, UR13, 0x2, URZ, 0xfc, !UPT ;  /* 0x000000020d1a7892 */ /* 0x000fe2000f8efc3f */
[C---:B0-----:R-:W-:Y:S01]  /*f190*/  LOP3.LUT P4, RZ, R2.reuse, 0x7f, RZ, 0xc0, !PT ;  /* 0x0000007f02ff7812 */ /* 0x041fe2000788c0ff */
[----:B------:R-:W-:Y:S01]  /*f1a0*/  UIADD3 UR18, UR23, UR18, URZ ;  /* 0x0000001217127290 */ /* 0x000fe2000fffe03f */
[----:B------:R-:W-:Y:S01]  /*f1b0*/  LOP3.LUT P0, RZ, R2, 0x1f, RZ, 0xc0, !PT ;  /* 0x0000001f02ff7812 */ /* 0x000fe2000780c0ff */
[----:B------:R-:W-:Y:S01]  /*f1c0*/  UIADD3 UR27, UR20, 0x1, URZ ;  /* 0x00000001141b7890 */ /* 0x000fe2000fffe03f */
[----:B------:R-:W-:Y:S02]  /*f1d0*/  ULDC.64 UR24, c[0x0][0x198] ;  /* 0x0000660000187ab9 */ /* 0x000fe40000000a00 */
[----:B------:R-:W-:-:S13]  /*f1e0*/  PLOP3.LUT P0, PT, P0, P4, PT, 0x8a, 0x0 ;  /* 0x000000000000781c */ /* 0x000fda0000709172 */
.L_x_309:
[----:B------:R-:W-:-:S03]  /*f1f0*/  UMOV UR7, 0xffffffff ;  /* 0xffffffff00077882 */ /* 0x000fc60000000000 */
[----:B------:R-:W-:Y:S05]  /*f200*/  BRA.DIV UR7, `(.L_x_298) ;  /* 0x0000000e07cc7947 */ /* 0x000fea000b800000 */
[----:B------:R-:W-:-:S13]  /*f210*/  ELECT P1, URZ, PT ;  /* 0x00000000003f782f */ /* 0x000fda0003820000 */
.L_x_320:
[----:B------:R-:W0:Y:S01]  /*f220*/  LDC R2, c[0x0][0x28c] ;  /* 0x0000a300ff027b82 */ /* 0x000e220000000800 */
[----:B------:R-:W-:Y:S01]  /*f230*/  BSSY B1, `(.L_x_299) ;  /* 0x0000038000017945 */ /* 0x000fe20003800000 */
[----:B0-----:R-:W-:-:S13]  /*f240*/  ISETP.LT.OR P1, PT, R2, 0x1, !P1 ;  /* 0x000000010200780c */ /* 0x001fda0004f21670 */
[----:B------:R-:W-:Y:S05]  /*f250*/  @P1 BRA `(.L_x_300) ;  /* 0x0000000000d41947 */ /* 0x000fea0003800000 */
[----:B------:R-:W-:Y:S02]  /*f260*/  IMAD.SHL.U32 R6, R6, 0x100, RZ ;  /* 0x0000010006067824 */ /* 0x000fe400078e00ff */
[----:B------:R-:W-:Y:S02]  /*f270*/  IMAD.SHL.U32 R7, R5, 0x80, RZ ;  /* 0x0000008005077824 */ /* 0x000fe400078e00ff */
[----:B------:R-:W-:Y:S02]  /*f280*/  IMAD.MOV.U32 R12, RZ, RZ, RZ ;  /* 0x000000ffff0c7224 */ /* 0x000fe400078e00ff */
[----:B------:R-:W-:Y:S02]  /*f290*/  IMAD.U32 R14, RZ, RZ, UR27 ;  /* 0x0000001bff0e7e24 */ /* 0x000fe4000f8e00ff */
[----:B------:R-:W-:Y:S02]  /*f2a0*/  IMAD.MOV.U32 R2, RZ, RZ, R0 ;  /* 0x000000ffff027224 */ /* 0x000fe400078e0000 */
[----:B------:R-:W-:-:S07]  /*f2b0*/  IMAD.MOV.U32 R3, RZ, RZ, R8 ;  /* 0x000000ffff037224 */ /* 0x000fce00078e0008 */
.L_x_304:
[----:B------:R-:W0:Y:S01]  /*f2c0*/  S2R R5, SR_CgaCtaId ;  /* 0x0000000000057919 */ /* 0x000e220000008800 */
[----:B------:R-:W-:-:S04]  /*f2d0*/  MOV R4, 0x400 ;  /* 0x0000040000047802 */ /* 0x000fc80000000f00 */
[----:B0-----:R-:W-:Y:S02]  /*f2e0*/  LEA R10, R5, R4, 0x18 ;  /* 0x00000004050a7211 */ /* 0x001fe400078ec0ff */
[----:B------:R-:W-:Y:S01]  /*f2f0*/  SHF.L.U32 R4, R2, 0x1f, RZ ;  /* 0x0000001f02047819 */ /* 0x000fe200000006ff */
[----:B------:R-:W0:Y:S02]  /*f300*/  @!P4 LDC R5, c[0x0][0x500] ;  /* 0x00014000ff05cb82 */ /* 0x000e240000000800 */
[----:B------:R-:W-:-:S04]  /*f310*/  IMAD R13, R3, 0x8, R10 ;  /* 0x00000008030d7824 */ /* 0x000fc800078e020a */
[----:B------:R-:W1:Y:S02]  /*f320*/  SYNCS.PHASECHK.TRANS64.TRYWAIT P1, [R13+URZ+0x20], R4 ;  /* 0x000020040d0075a7 */ /* 0x000e64000802017f */
[----:B-1----:R-:W-:Y:S05]  /*f330*/  @!P1 BRA `(.L_x_301) ;  /* 0x0000000c00a09947 */ /* 0x002fea0003800000 */
.L_x_321:
[----:B------:R-:W-:Y:S01]  /*f340*/  UPRMT UR7, UR26, 0x9910, URZ ;  /* 0x000099101a077896 */ /* 0x000fe2000800003f */
[----:B0-----:R0:W-:Y:S03]  /*f350*/  @!P4 SYNCS.ARRIVE.TRANS64 RZ, [R13+URZ], R5 ;  /* 0x000000050dffc9a7 */ /* 0x0011e6000800003f */
[----:B------:R-:W-:-:S06]  /*f360*/  UISETP.NE.AND UP0, UPT, UR7, 0x2, UPT ;  /* 0x000000020700788c */ /* 0x000fcc000bf05270 */
[----:B------:R-:W-:-:S13]  /*f370*/  PLOP3.LUT P1, PT, PT, PT, UP0, 0x80, 0x0 ;  /* 0x000000000000781c */ /* 0x000fda0003f2f008 */
[----:B0-----:R-:W-:Y:S05]  /*f380*/  @P1 BRA `(.L_x_302) ;  /* 0x0000000000041947 */ /* 0x001fea0003800000 */
[----:B------:R-:W-:Y:S01]  /*f390*/  BPT.TRAP 0x1 ;  /* 0x000000040000795c */ /* 0x000fe20000300000 */
.L_x_302:
[----:B------:R-:W-:Y:S05]  /*f3a0*/  @P0 BRA `(.L_x_303) ;  /* 0x0000000000040947 */ /* 0x000fea0003800000 */
[----:B------:R-:W-:Y:S01]  /*f3b0*/  BPT.TRAP 0x1 ;  /* 0x000000040000795c */ /* 0x000fe20000300000 */
.L_x_303:
[--C-:B-1----:R-:W-:Y:S01]  /*f3c0*/  IMAD R4, R3, 0x4000, R10.reuse ;  /* 0x0000400003047824 */ /* 0x102fe200078e020a */
[----:B------:R-:W-:Y:S01]  /*f3d0*/  R2UR UR9, R13 ;  /* 0x000000000d0972ca */ /* 0x000fe200000e0000 */
[----:B------:R-:W-:Y:S01]  /*f3e0*/  IMAD R10, R3, 0x8000, R10 ;  /* 0x00008000030a7824 */ /* 0x000fe200078e020a */
[----:B------:R-:W-:Y:S01]  /*f3f0*/  UIADD3 UR14, UP0, UR24, 0xf0, URZ ;  /* 0x000000f0180e7890 */ /* 0x000fe2000ff1e03f */
[----:B------:R-:W-:Y:S01]  /*f400*/  VIADD R14, R14, 0xffffffff ;  /* 0xffffffff0e0e7836 */ /* 0x000fe20000000000 */
[----:B------:R-:W-:Y:S01]  /*f410*/  R2UR UR7, R4 ;  /* 0x00000000040772ca */ /* 0x000fe200000e0000 */
[----:B------:R-:W-:Y:S01]  /*f420*/  UIADD3 UR28, UP1, UR24, 0x1f0, URZ ;  /* 0x000001f0181c7890 */ /* 0x000fe2000ff3e03f */
[----:B------:R-:W-:Y:S01]  /*f430*/  R2UR UR8, R10 ;  /* 0x000000000a0872ca */ /* 0x000fe200000e0000 */
[----:B------:R-:W-:Y:S01]  /*f440*/  UIADD3.X UR15, URZ, UR25, URZ, UP0, !UPT ;  /* 0x000000193f0f7290 */ /* 0x000fe200087fe43f */
[----:B------:R-:W-:Y:S01]  /*f450*/  R2UR UR11, R7 ;  /* 0x00000000070b72ca */ /* 0x000fe200000e0000 */
[----:B------:R-:W-:Y:S01]  /*f460*/  VIADD R3, R3, 0x1 ;  /* 0x0000000103037836 */ /* 0x000fe20000000000 */
[----:B------:R-:W-:Y:S01]  /*f470*/  R2UR UR10, R12 ;  /* 0x000000000c0a72ca */ /* 0x000fe200000e0000 */
[----:B------:R-:W-:Y:S01]  /*f480*/  UIADD3.X UR29, URZ, UR25, URZ, UP1, !UPT ;  /* 0x000000193f1d7290 */ /* 0x000fe20008ffe43f */
[----:B------:R-:W-:Y:S01]  /*f490*/  R2UR UR12, R11 ;  /* 0x000000000b0c72ca */ /* 0x000fe200000e0000 */
[----:B------:R-:W-:Y:S01]  /*f4a0*/  UMOV UR16, 0x0 ;  /* 0x0000000000107882 */ /* 0x000fe20000000000 */
[----:B------:R-:W-:Y:S01]  /*f4b0*/  R2UR UR21, R6 ;  /* 0x00000000061572ca */ /* 0x000fe200000e0000 */
[----:B------:R-:W-:Y:S01]  /*f4c0*/  UMOV UR17, 0x10000000 ;  /* 0x1000000000117882 */ /* 0x000fe20000000000 */
[----:B------:R-:W-:Y:S01]  /*f4d0*/  ISETP.GT.AND P2, PT, R14, 0x1, PT ;  /* 0x000000010e00780c */ /* 0x000fe20003f44270 */
[----:B------:R-:W-:Y:S01]  /*f4e0*/  UIADD3 UR7, UR7, 0x100, URZ ;  /* 0x0000010007077890 */ /* 0x000fe2000fffe03f */
[----:B------:R-:W-:Y:S01]  /*f4f0*/  ISETP.NE.AND P1, PT, R3, 0x4, PT ;  /* 0x000000040300780c */ /* 0x000fe20003f25270 */
[----:B------:R-:W-:Y:S01]  /*f500*/  UIADD3 UR19, UR8, 0x10100, URZ ;  /* 0x0001010008137890 */ /* 0x000fe2000fffe03f */
[----:B------:R-:W-:-:S02]  /*f510*/  VIADD R12, R12, 0x80 ;  /* 0x000000800c0c7836 */ /* 0x000fc40000000000 */
[----:B------:R-:W-:Y:S02]  /*f520*/  SEL R5, RZ, 0x1, P1 ;  /* 0x00000001ff057807 */ /* 0x000fe40000800000 */
[----:B------:R-:W-:Y:S01]  /*f530*/  UMOV UR8, UR7 ;  /* 0x0000000700087c82 */ /* 0x000fe20008000000 */
[----:B------:R-:W-:Y:S01]  /*f540*/  SEL R3, R3, RZ, P1 ;  /* 0x000000ff03037207 */ /* 0x000fe20000800000 */
[----:B------:R0:W-:Y:S01]  /*f550*/  UTMALDG.3D [UR8], [UR14], desc[UR16] ;  /* 0x000010080e0075b4 */ /* 0x0001e20008011000 */
[----:B------:R-:W-:Y:S01]  /*f560*/  LOP3.LUT R2, R2, R5, RZ, 0x3c, !PT ;  /* 0x0000000502027212 */ /* 0x000fe200078e3cff */
[----:B0-----:R-:W-:Y:S01]  /*f570*/  UMOV UR8, UR19 ;  /* 0x0000001300087c82 */ /* 0x001fe20008000000 */
[----:B------:R-:W-:Y:S02]  /*f580*/  UMOV UR11, UR21 ;  /* 0x00000015000b7c82 */ /* 0x000fe40008000000 */
[----:B------:R0:W-:Y:S02]  /*f590*/  UTMALDG.3D [UR8], [UR28], desc[UR16] ;  /* 0x000010081c0075b4 */ /* 0x0001e40008011000 */
[----:B0-----:R-:W-:Y:S05]  /*f5a0*/  @P2 BRA `(.L_x_304) ;  /* 0xfffffffc00442947 */ /* 0x001fea000383ffff */
.L_x_300:
[----:B------:R-:W-:Y:S05]  /*f5b0*/  BSYNC B1 ;  /* 0x0000000000017941 */ /* 0x000fea0003800000 */
.L_x_299:
[----:B------:R-:W2:Y:S01]  /*f5c0*/  LDL.LU R15, [R1+0x70] ;  /* 0x00007000010f7983 */ /* 0x000ea20000300800 */
[----:B------:R-:W-:Y:S01]  /*f5d0*/  LOP3.LUT P5, RZ, R9, 0xff, RZ, 0xc0, !PT ;  /* 0x000000ff09ff7812 */ /* 0x000fe200078ac0ff */
[----:B------:R-:W-:Y:S01]  /*f5e0*/  VIADD R8, R8, UR20 ;  /* 0x0000001408087c36 */ /* 0x000fe20008000000 */
[----:B------:R-:W-:Y:S01]  /*f5f0*/  ULDC.64 UR8, c[0x0][0x650] ;  /* 0x0001940000087ab9 */ /* 0x000fe20000000a00 */
[----:B------:R-:W3:Y:S01]  /*f600*/  LDL.LU R13, [R1+0x74] ;  /* 0x00007400010d7983 */ /* 0x000ee20000300800 */
[----:B------:R-:W-:Y:S01]  /*f610*/  IMAD.U32 R5, RZ, RZ, UR20 ;  /* 0x00000014ff057e24 */ /* 0x000fe2000f8e00ff */
[----:B------:R-:W-:Y:S01]  /*f620*/  BSSY B1, `(.L_x_305) ;  /* 0x000006f000017945 */ /* 0x000fe20003800000 */
[----:B------:R-:W-:Y:S01]  /*f630*/  ISETP.GT.U32.AND P1, PT, R8, 0x3, PT ;  /* 0x000000030800780c */ /* 0x000fe20003f24070 */
[----:B------:R-:W-:Y:S01]  /*f640*/  IMAD.MOV.U32 R6, RZ, RZ, -0x1 ;  /* 0xffffffffff067424 */ /* 0x000fe200078e00ff */
[----:B------:R-:W-:Y:S01]  /*f650*/  SHF.R.U32.HI R2, RZ, 0x2, R8 ;  /* 0x00000002ff027819 */ /* 0x000fe20000011608 */
[----:B------:R-:W-:Y:S01]  /*f660*/  IMAD.MOV.U32 R11, RZ, RZ, -0x1 ;  /* 0xffffffffff0b7424 */ /* 0x000fe200078e00ff */
[----:B------:R-:W-:Y:S01]  /*f670*/  ISETP.LT.U32.AND P1, PT, R5, 0x4, P1 ;  /* 0x000000040500780c */ /* 0x000fe20000f21070 */
[----:B------:R-:W-:Y:S01]  /*f680*/  IMAD.MOV.U32 R5, RZ, RZ, -0x1 ;  /* 0xffffffffff057424 */ /* 0x000fe200078e00ff */
[----:B------:R-:W-:Y:S01]  /*f690*/  LOP3.LUT R2, R2, 0x1, RZ, 0xc0, !PT ;  /* 0x0000000102027812 */ /* 0x000fe200078ec0ff */
[----:B------:R-:W0:Y:S01]  /*f6a0*/  @P5 S2R R4, SR_CgaCtaId ;  /* 0x0000000000045919 */ /* 0x000e220000008800 */
[----:B------:R-:W-:-:S02]  /*f6b0*/  @P5 MOV R3, 0x400 ;  /* 0x0000040000035802 */ /* 0x000fc40000000f00 */
[----:B------:R-:W-:Y:S01]  /*f6c0*/  ISETP.NE.U32.AND P2, PT, R2, 0x1, PT ;  /* 0x000000010200780c */ /* 0x000fe20003f45070 */
[----:B------:R-:W-:Y:S01]  /*f6d0*/  IMAD.U32 R2, RZ, RZ, UR20 ;  /* 0x00000014ff027e24 */ /* 0x000fe2000f8e00ff */
[----:B------:R-:W-:Y:S02]  /*f6e0*/  LOP3.LUT R8, R8, 0x3, RZ, 0xc0, !PT ;  /* 0x0000000308087812 */ /* 0x000fe400078ec0ff */
[----:B------:R-:W-:Y:S02]  /*f6f0*/  PRMT R9, RZ, 0x7610, R9 ;  /* 0x00007610ff097816 */ /* 0x000fe40000000009 */
[----:B------:R-:W-:-:S04]  /*f700*/  ISETP.GT.U32.AND P2, PT, R2, 0x3, !P2 ;  /* 0x000000030200780c */ /* 0x000fc80005744070 */
[----:B------:R-:W-:Y:S02]  /*f710*/  SEL R2, RZ, 0x1, !P2 ;  /* 0x00000001ff027807 */ /* 0x000fe40005000000 */
[----:B0-----:R-:W-:-:S04]  /*f720*/  @P5 LEA R3, R4, R3, 0x18 ;  /* 0x0000000304035211 */ /* 0x001fc800078ec0ff */
[----:B------:R0:W-:Y:S02]  /*f730*/  @P5 SYNCS.ARRIVE.TRANS64.A1T0 RZ, [R3+URZ+0x58], RZ ;  /* 0x000058ff03ff59a7 */ /* 0x0001e4000810003f */
[----:B0-----:R-:W-:-:S04]  /*f740*/  SEL R3, RZ, 0x1, !P1 ;  /* 0x00000001ff037807 */ /* 0x001fc80004800000 */
[----:B------:R-:W-:Y:S02]  /*f750*/  LOP3.LUT R0, R2, R0, R3, 0x96, !PT ;  /* 0x0000000002007212 */ /* 0x000fe400078e9603 */
[----:B------:R-:W-:Y:S02]  /*f760*/  PRMT R2, RZ, 0x7610, R2 ;  /* 0x00007610ff027816 */ /* 0x000fe40000000002 */
[----:B---3--:R-:W-:-:S04]  /*f770*/  IADD3 R13, P5, R13, UR22, RZ ;  /* 0x000000160d0d7c10 */ /* 0x008fc8000ffbe0ff */
[----:B--2---:R-:W-:Y:S01]  /*f780*/  IADD3.X R15, R15, UR18, RZ, P5, !PT ;  /* 0x000000120f0f7c10 */ /* 0x004fe2000affe4ff */
[----:B------:R0:W-:Y:S01]  /*f790*/  STL [R1+0x74], R13 ;  /* 0x0000740d01007387 */ /* 0x0001e20000100800 */
[----:B------:R-:W-:-:S03]  /*f7a0*/  ISETP.GE.U32.AND P5, PT, R13, UR8, PT ;  /* 0x000000080d007c0c */ /* 0x000fc6000bfa6070 */
[----:B------:R0:W-:Y:S01]  /*f7b0*/  STL [R1+0x70], R15 ;  /* 0x0000700f01007387 */ /* 0x0001e20000100800 */
[----:B------:R-:W-:-:S13]  /*f7c0*/  ISETP.GE.U32.AND.EX P1, PT, R15, UR9, PT, P5 ;  /* 0x000000090f007c0c */ /* 0x000fda000bf26150 */
[----:B0-----:R-:W-:Y:S05]  /*f7d0*/  @P1 BRA `(.L_x_306) ;  /* 0x00000004004c1947 */ /* 0x001fea0003800000 */
[----:B------:R-:W-:Y:S01]  /*f7e0*/  ULDC.64 UR8, c[0x0][0x628] ;  /* 0x00018a0000087ab9 */ /* 0x000fe20000000a00 */
[----:B------:R-:W0:Y:S01]  /*f7f0*/  S2R R12, SR_CTAID.X ;  /* 0x00000000000c7919 */ /* 0x000e220000002500 */
[----:B------:R-:W-:Y:S01]  /*f800*/  ISETP.NE.U32.AND P1, PT, RZ, UR8, PT ;  /* 0x00000008ff007c0c */ /* 0x000fe2000bf25070 */
[----:B------:R-:W-:Y:S01]  /*f810*/  ULDC UR10, c[0x0][0x630] ;  /* 0x00018c00000a7ab9 */ /* 0x000fe20000000800 */
[----:B------:R-:W-:Y:S01]  /*f820*/  IMAD.MOV.U32 R2, RZ, RZ, R13 ;  /* 0x000000ffff027224 */ /* 0x000fe200078e000d */
[----:B------:R-:W1:Y:S01]  /*f830*/  S2R R10, SR_CTAID.Y ;  /* 0x00000000000a7919 */ /* 0x000e620000002600 */
[----:B------:R-:W-:Y:S01]  /*f840*/  ISETP.NE.AND.EX P1, PT, RZ, UR9, PT, P1 ;  /* 0x00000009ff007c0c */ /* 0x000fe2000bf25310 */
[----:B------:R-:W-:-:S12]  /*f850*/  IMAD.MOV.U32 R3, RZ, RZ, R15 ;  /* 0x000000ffff037224 */ /* 0x000fd800078e000f */
[----:B------:R-:W-:Y:S05]  /*f860*/  @!P1 BRA `(.L_x_307) ;  /* 0x0000000000289947 */ /* 0x000fea0003800000 */
[----:B------:R-:W-:Y:S02]  /*f870*/  ULDC UR7, c[0x0][0x634] ;  /* 0x00018d0000077ab9 */ /* 0x000fe40000000800 */
[----:B------:R-:W-:-:S05]  /*f880*/  IADD3 R7, P1, R13, UR7, RZ ;  /* 0x000000070d077c10 */ /* 0x000fca000ff3e0ff */
[----:B------:R-:W-:-:S04]  /*f890*/  IMAD.X R11, RZ, RZ, R15, P1 ;  /* 0x000000ffff0b7224 */ /* 0x000fc800008e060f */
[----:B------:R-:W-:-:S04]  /*f8a0*/  IMAD.WIDE.U32 R4, R11, UR8, RZ ;  /* 0x000000080b047c25 */ /* 0x000fc8000f8e00ff */
[----:B------:R-:W-:-:S04]  /*f8b0*/  IMAD.WIDE.U32 R4, P1, R7, UR9, R4 ;  /* 0x0000000907047c25 */ /* 0x000fc8000f820004 */
[----:B------:R-:W-:-:S04]  /*f8c0*/  IMAD.WIDE.U32 R6, R7, UR8, RZ ;  /* 0x0000000807067c25 */ /* 0x000fc8000f8e00ff */
[----:B------:R-:W-:Y:S01]  /*f8d0*/  IMAD.X R3, RZ, RZ, RZ, P1 ;  /* 0x000000ffff037224 */ /* 0x000fe200008e06ff */
[----:B------:R-:W-:Y:S01]  /*f8e0*/  IADD3 RZ, P1, R7, R4, RZ ;  /* 0x0000000407ff7210 */ /* 0x000fe20007f3e0ff */
[----:B------:R-:W-:-:S04]  /*f8f0*/  IMAD.MOV.U32 R2, RZ, RZ, R5 ;  /* 0x000000ffff027224 */ /* 0x000fc800078e0005 */
[----:B------:R-:W-:-:S08]  /*f900*/  IMAD.WIDE.U32.X R2, R11, UR9, R2, P1 ;  /* 0x000000090b027c25 */ /* 0x000fd000088e0402 */
.L_x_307:
[--C-:B------:R-:W-:Y:S01]  /*f910*/  SHF.R.U64 R11, R2, UR10, R3.reuse ;  /* 0x0000000a020b7c19 */ /* 0x100fe20008001203 */
[----:B------:R-:W-:Y:S01]  /*f920*/  ULDC.64 UR8, c[0x0][0x620] ;  /* 0x0001880000087ab9 */ /* 0x000fe20000000a00 */
[----:B------:R-:W-:Y:S01]  /*f930*/  SHF.R.U32.HI R2, RZ, UR10, R3 ;  /* 0x0000000aff027c19 */ /* 0x000fe20008011603 */
[----:B------:R-:W-:Y:S01]  /*f940*/  IMAD.MOV.U32 R3, RZ, RZ, R15 ;  /* 0x000000ffff037224 */ /* 0x000fe200078e000f */
[----:B------:R-:W-:Y:S01]  /*f950*/  IADD3 R5, P1, RZ, -R11, RZ ;  /* 0x8000000bff057210 */ /* 0x000fe20007f3e0ff */
[----:B------:R-:W-:Y:S01]  /*f960*/  ULDC UR7, c[0x0][0x150] ;  /* 0x0000540000077ab9 */ /* 0x000fe20000000800 */
[----:B0-----:R-:W-:Y:S01]  /*f970*/  I2FP.F32.U32 R6, R12 ;  /* 0x0000000c00067245 */ /* 0x001fe20000201000 */
[----:B------:R-:W0:Y:S01]  /*f980*/  LDC R7, c[0x0][0x144] ;  /* 0x00005100ff077b82 */ /* 0x000e220000000800 */
[----:B------:R-:W-:Y:S01]  /*f990*/  ULDC.64 UR10, c[0x0][0x640] ;  /* 0x00019000000a7ab9 */ /* 0x000fe20000000a00 */
[----:B------:R-:W-:Y:S01]  /*f9a0*/  IMAD.X R2, RZ, RZ, ~R2, P1 ;  /* 0x000000ffff027224 */ /* 0x000fe200008e0e02 */
[----:B------:R-:W-:Y:S01]  /*f9b0*/  ISETP.NE.U32.AND P1, PT, RZ, UR10, PT ;  /* 0x0000000aff007c0c */ /* 0x000fe2000bf25070 */
[----:B------:R-:W-:Y:S01]  /*f9c0*/  FMUL R6, R6, UR7 ;  /* 0x0000000706067c20 */ /* 0x000fe20008400000 */
[----:B------:R-:W-:Y:S01]  /*f9d0*/  ULDC UR7, c[0x0][0x618] ;  /* 0x0001860000077ab9 */ /* 0x000fe20000000800 */
[----:B------:R-:W-:Y:S01]  /*f9e0*/  IMAD R4, R2, UR8, RZ ;  /* 0x0000000802047c24 */ /* 0x000fe2000f8e02ff */
[----:B------:R-:W-:Y:S01]  /*f9f0*/  ISETP.NE.AND.EX P1, PT, RZ, UR11, PT, P1 ;  /* 0x0000000bff007c0c */ /* 0x000fe2000bf25310 */
[----:B------:R-:W-:Y:S01]  /*fa00*/  IMAD.MOV.U32 R2, RZ, RZ, R13 ;  /* 0x000000ffff027224 */ /* 0x000fe200078e000d */
[----:B------:R-:W2:Y:S01]  /*fa10*/  LDC R15, c[0x0][0x148] ;  /* 0x00005200ff0f7b82 */ /* 0x000ea20000000800 */
[----:B------:R-:W3:Y:S02]  /*fa20*/  F2I.U32.TRUNC.NTZ R6, R6 ;  /* 0x0000000600067305 */ /* 0x000ee4000020f000 */
[----:B------:R-:W-:Y:S01]  /*fa30*/  IMAD.WIDE.U32 R2, R5, UR8, R2 ;  /* 0x0000000805027c25 */ /* 0x000fe2000f8e0002 */
[----:B------:R-:W-:-:S03]  /*fa40*/  ULDC UR8, c[0x0][0x154] ;  /* 0x0000550000087ab9 */ /* 0x000fc60000000800 */
[----:B------:R-:W-:Y:S01]  /*fa50*/  IMAD R5, R5, UR9, R4 ;  /* 0x0000000905057c24 */ /* 0x000fe2000f8e0204 */
[----:B------:R-:W-:-:S03]  /*fa60*/  ULDC UR9, c[0x0][0x608] ;  /* 0x0001820000097ab9 */ /* 0x000fc60000000800 */
[----:B------:R-:W-:-:S05]  /*fa70*/  IMAD.IADD R3, R3, 0x1, R5 ;  /* 0x0000000103037824 */ /* 0x000fca00078e0205 */
[----:B------:R-:W-:Y:S01]  /*fa80*/  SHF.R.U64 R13, R2, UR7, R3 ;  /* 0x00000007020d7c19 */ /* 0x000fe20008001203 */
[----:B---3--:R-:W-:Y:S01]  /*fa90*/  IMAD.MOV R6, RZ, RZ, -R6 ;  /* 0x000000ffff067224 */ /* 0x008fe200078e0a06 */
[----:B-1----:R-:W-:-:S03]  /*faa0*/  I2FP.F32.U32 R2, R10 ;  /* 0x0000000a00027245 */ /* 0x002fc60000201000 */
[----:B0-----:R-:W-:Y:S02]  /*fab0*/  IMAD R19, R7, R6, R12 ;  /* 0x0000000607137224 */ /* 0x001fe400078e020c */
[----:B------:R-:W-:Y:S01]  /*fac0*/  FMUL R4, R2, UR8 ;  /* 0x0000000802047c20 */ /* 0x000fe20008400000 */
[----:B------:R-:W-:Y:S01]  /*fad0*/  SHF.R.U32.HI R2, RZ, UR7, R3 ;  /* 0x00000007ff027c19 */ /* 0x000fe20008011603 */
[----:B------:R-:W-:Y:S02]  /*fae0*/  ULDC UR7, c[0x0][0x658] ;  /* 0x0001960000077ab9 */ /* 0x000fe40000000800 */
[----:B------:R0:W1:Y:S01]  /*faf0*/  F2I.U32.TRUNC.NTZ R18, R4 ;  /* 0x0000000400127305 */ /* 0x000062000020f000 */
[--C-:B------:R-:W-:Y:S02]  /*fb00*/  SHF.R.U64 R16, R13, UR9, R2.reuse ;  /* 0x000000090d107c19 */ /* 0x100fe40008001202 */
[----:B------:R-:W-:-:S04]  /*fb10*/  SHF.R.U32.HI R3, RZ, UR9, R2 ;  /* 0x00000009ff037c19 */ /* 0x000fc80008011602 */
[--C-:B------:R-:W-:Y:S02]  /*fb20*/  SHF.R.U64 R14, R16, UR7, R3.reuse ;  /* 0x00000007100e7c19 */ /* 0x100fe40008001203 */
[----:B------:R-:W-:-:S03]  /*fb30*/  SHF.R.U32.HI R3, RZ, UR7, R3 ;  /* 0x00000007ff037c19 */ /* 0x000fc60008011603 */
[----:B------:R-:W-:Y:S01]  /*fb40*/  IMAD.MOV.U32 R2, RZ, RZ, R14 ;  /* 0x000000ffff027224 */ /* 0x000fe200078e000e */
[----:B0-2---:R-:W-:Y:S06]  /*fb50*/  @!P1 BRA `(.L_x_308) ;  /* 0x0000000000289947 */ /* 0x005fec0003800000 */
        /* <DEDUP_REMOVED lines=10> */
.L_x_308:
[----:B------:R-:W-:Y:S01]  /*fc00*/  ULDC UR7, c[0x0][0x648] ;  /* 0x0001920000077ab9 */ /* 0x000fe20000000800 */
[----:B-1----:R-:W-:Y:S01]  /*fc10*/  IMAD.MOV R18, RZ, RZ, -R18 ;  /* 0x000000ffff127224 */ /* 0x002fe200078e0a12 */
[----:B------:R-:W-:Y:S01]  /*fc20*/  SHF.R.U64 R3, R2, UR7, R3 ;  /* 0x0000000702037c19 */ /* 0x000fe20008001203 */
[----:B------:R-:W-:Y:S01]  /*fc30*/  ULDC UR7, c[0x0][0x638] ;  /* 0x00018e0000077ab9 */ /* 0x000fe20000000800 */
[----:B------:R-:W-:Y:S01]  /*fc40*/  LOP3.LUT R2, R16, UR6, RZ, 0xc0, !PT ;  /* 0x0000000610027c12 */ /* 0x000fe2000f8ec0ff */
[----:B------:R-:W-:Y:S01]  /*fc50*/  @P3 IMAD R19, R15, R18, R10 ;  /* 0x000000120f133224 */ /* 0x000fe200078e020a */
[----:B------:R-:W-:Y:S01]  /*fc60*/  LOP3.LUT R13, R13, UR4, RZ, 0xc0, !PT ;  /* 0x000000040d0d7c12 */ /* 0x000fe2000f8ec0ff */
[----:B------:R-:W-:Y:S01]  /*fc70*/  IMAD.MOV R5, RZ, RZ, -R3 ;  /* 0x000000ffff057224 */ /* 0x000fe200078e0a03 */
[----:B------:R-:W-:Y:S01]  /*fc80*/  ULDC UR8, c[0x0][0x610] ;  /* 0x0001840000087ab9 */ /* 0x000fe20000000800 */
[----:B------:R-:W-:Y:S02]  /*fc90*/  IMAD R2, R3, UR5, R2 ;  /* 0x0000000503027c24 */ /* 0x000fe4000f8e0202 */
[----:B------:R-:W-:Y:S01]  /*fca0*/  IMAD R14, R5, UR7, R14 ;  /* 0x00000007050e7c24 */ /* 0x000fe2000f8e020e */
[----:B------:R-:W-:Y:S01]  /*fcb0*/  ULDC UR7, c[0x0][0x600] ;  /* 0x0001800000077ab9 */ /* 0x000fe20000000800 */
[----:B------:R-:W-:-:S02]  /*fcc0*/  IMAD R5, R2, UR8, R19 ;  /* 0x0000000802057c24 */ /* 0x000fc4000f8e0213 */
[----:B------:R-:W-:Y:S02]  /*fcd0*/  IMAD R14, R14, UR7, R13 ;  /* 0x000000070e0e7c24 */ /* 0x000fe4000f8e020d */
[----:B------:R-:W-:-:S03]  /*fce0*/  IMAD.MOV.U32 R2, RZ, RZ, 0x1 ;  /* 0x00000001ff027424 */ /* 0x000fc600078e00ff */
[----:B------:R-:W-:Y:S02]  /*fcf0*/  SEL R6, R14, R5, !P3 ;  /* 0x000000050e067207 */ /* 0x000fe40005800000 */
[----:B------:R-:W-:-:S07]  /*fd00*/  SEL R5, R5, R14, !P3 ;  /* 0x0000000e05057207 */ /* 0x000fce0005800000 */
.L_x_306:
[----:B------:R-:W-:Y:S05]  /*fd10*/  BSYNC B1 ;  /* 0x0000000000017941 */ /* 0x000fea0003800000 */
.L_x_305:
[----:B------:R-:W-:-:S13]  /*fd20*/  LOP3.LUT P1, RZ, R2, 0xff, RZ, 0xc0, !PT ;  /* 0x000000ff02ff7812 */ /* 0x000fda000782c0ff */
[----:B------:R-:W-:Y:S05]  /*fd30*/  @P1 BRA `(.L_x_309) ;  /* 0xfffffff4002c1947 */ /* 0x000fea000383ffff */
[----:B------:R-:W-:Y:S05]  /*fd40*/  BSYNC B0 ;  /* 0x0000000000007941 */ /* 0x000fea0003800000 */
.L_x_297:
[----:B------:R-:W-:-:S03]  /*fd50*/  UMOV UR7, 0xffffffff ;  /* 0xffffffff00077882 */ /* 0x000fc60000000000 */
[----:B------:R-:W-:Y:S05]  /*fd60*/  BRA.DIV UR7, `(.L_x_310) ;  /* 0x0000000607287947 */ /* 0x000fea000b800000 */
[----:B------:R-:W-:-:S13]  /*fd70*/  ELECT P0, URZ, PT ;  /* 0x00000000003f782f */ /* 0x000fda0003800000 */
.L_x_324:
[----:B------:R-:W-:Y:S04]  /*fd80*/  BSSY B0, `(.L_x_311) ;  /* 0x000002c000007945 */ /* 0x000fe80003800000 */
[----:B------:R-:W-:Y:S05]  /*fd90*/  @!P0 BRA `(.L_x_312) ;  /* 0x0000000000a88947 */ /* 0x000fea0003800000 */
[----:B------:R-:W-:-:S04]  /*fda0*/  ULOP3.LUT UR7, UR13, 0x2, URZ, 0xfc, !UPT ;  /* 0x000000020d077892 */ /* 0x000fc8000f8efc3f */
[----:B------:R-:W-:-:S06]  /*fdb0*/  UISETP.NE.AND UP0, UPT, UR7, 0x3, UPT ;  /* 0x000000030700788c */ /* 0x000fcc000bf05270 */
[----:B------:R-:W-:-:S13]  /*fdc0*/  PLOP3.LUT P0, PT, PT, PT, UP0, 0x80, 0x0 ;  /* 0x000000000000781c */ /* 0x000fda0003f0f008 */
[----:B------:R-:W-:Y:S05]  /*fdd0*/  @!P0 BRA `(.L_x_313) ;  /* 0x0000000000048947 */ /* 0x000fea0003800000 */
[----:B------:R-:W-:Y:S01]  /*fde0*/  BPT.TRAP 0x1 ;  /* 0x000000040000795c */ /* 0x000fe20000300000 */
.L_x_313:
[----:B------:R-:W0:Y:S01]  /*fdf0*/  S2R R3, SR_CgaCtaId ;  /* 0x0000000000037919 */ /* 0x000e220000008800 */
[----:B------:R-:W-:-:S04]  /*fe00*/  MOV R2, 0x400 ;  /* 0x0000040000027802 */ /* 0x000fc80000000f00 */
[----:B0-----:R-:W-:Y:S02]  /*fe10*/  LEA R3, R3, R2, 0x18 ;  /* 0x0000000203037211 */ /* 0x001fe400078ec0ff */
[----:B------:R-:W-:-:S03]  /*fe20*/  SHF.L.U32 R2, R0, 0x1f, RZ ;  /* 0x0000001f00027819 */ /* 0x000fc600000006ff */
[----:B------:R-:W-:-:S04]  /*fe30*/  VIADD R3, R3, 0x20 ;  /* 0x0000002003037836 */ /* 0x000fc80000000000 */
[C---:B------:R-:W-:Y:S02]  /*fe40*/  IMAD R7, R8.reuse, 0x8, R3 ;  /* 0x0000000808077824 */ /* 0x040fe400078e0203 */
[----:B------:R-:W-:Y:S02]  /*fe50*/  VIADD R8, R8, 0x1 ;  /* 0x0000000108087836 */ /* 0x000fe40000000000 */
[----:B------:R-:W0:Y:S03]  /*fe60*/  SYNCS.PHASECHK.TRANS64.TRYWAIT P0, [R7+URZ], R2 ;  /* 0x00000002070075a7 */ /* 0x000e26000800017f */
[----:B------:R-:W-:-:S04]  /*fe70*/  ISETP.NE.AND P1, PT, R8, 0x4, PT ;  /* 0x000000040800780c */ /* 0x000fc80003f25270 */
[----:B------:R-:W-:Y:S02]  /*fe80*/  SEL R5, RZ, 0x1, P1 ;  /* 0x00000001ff057807 */ /* 0x000fe40000800000 */
[----:B------:R-:W-:Y:S02]  /*fe90*/  SEL R8, R8, RZ, P1 ;  /* 0x000000ff08087207 */ /* 0x000fe40000800000 */
[----:B------:R-:W-:-:S03]  /*fea0*/  LOP3.LUT R5, R0, R5, RZ, 0x3c, !PT ;  /* 0x0000000500057212 */ /* 0x000fc600078e3cff */
[----:B------:R-:W-:Y:S01]  /*feb0*/  IMAD R9, R8, 0x8, R3 ;  /* 0x0000000808097824 */ /* 0x000fe200078e0203 */
[----:B------:R-:W-:Y:S01]  /*fec0*/  SHF.L.U32 R4, R5, 0x1f, RZ ;  /* 0x0000001f05047819 */ /* 0x000fe200000006ff */
[----:B0-----:R-:W-:Y:S06]  /*fed0*/  @!P0 BRA `(.L_x_314) ;  /* 0x0000000000f08947 */ /* 0x001fec0003800000 */
.L_x_325:
[----:B------:R-:W1:Y:S01]  /*fee0*/  SYNCS.PHASECHK.TRANS64.TRYWAIT P0, [R9+URZ], R4 ;  /* 0x00000004090075a7 */ /* 0x000e62000800017f */
[----:B------:R-:W-:-:S05]  /*fef0*/  VIADD R0, R8, 0x1 ;  /* 0x0000000108007836 */ /* 0x000fca0000000000 */
[----:B------:R-:W-:-:S04]  /*ff00*/  ISETP.NE.AND P1, PT, R0, 0x4, PT ;  /* 0x000000040000780c */ /* 0x000fc80003f25270 */
[----:B0-----:R-:W-:Y:S02]  /*ff10*/  SEL R2, RZ, 0x1, P1 ;  /* 0x00000001ff027807 */ /* 0x001fe40000800000 */
[----:B------:R-:W-:Y:S02]  /*ff20*/  SEL R0, R0, RZ, P1 ;  /* 0x000000ff00007207 */ /* 0x000fe40000800000 */
[----:B------:R-:W-:-:S03]  /*ff30*/  LOP3.LUT R7, R5, R2, RZ, 0x3c, !PT ;  /* 0x0000000205077212 */ /* 0x000fc600078e3cff */
[----:B------:R-:W-:Y:S01]  /*ff40*/  IMAD R6, R0, 0x8, R3 ;  /* 0x0000000800067824 */ /* 0x000fe200078e0203 */
[----:B------:R-:W-:Y:S01]  /*ff50*/  SHF.L.U32 R5, R7, 0x1f, RZ ;  /* 0x0000001f07057819 */ /* 0x000fe200000006ff */
[----:B-1----:R-:W-:Y:S06]  /*ff60*/  @!P0 BRA `(.L_x_315) ;  /* 0x0000000000e08947 */ /* 0x002fec0003800000 */
.L_x_326:
[----:B------:R-:W1:Y:S01]  /*ff70*/  SYNCS.PHASECHK.TRANS64.TRYWAIT P0, [R6+URZ], R5 ;  /* 0x00000005060075a7 */ /* 0x000e62000800017f */
[----:B------:R-:W-:-:S05]  /*ff80*/  VIADD R0, R0, 0x1 ;  /* 0x0000000100007836 */ /* 0x000fca0000000000 */
[----:B------:R-:W-:-:S04]  /*ff90*/  ISETP.NE.AND P1, PT, R0, 0x4, PT ;  /* 0x000000040000780c */ /* 0x000fc80003f25270 */
[----:B------:R-:W-:Y:S02]  /*ffa0*/  SEL R2, RZ, 0x1, P1 ;  /* 0x00000001ff027807 */ /* 0x000fe40000800000 */
[----:B------:R-:W-:Y:S02]  /*ffb0*/  SEL R0, R0, RZ, P1 ;  /* 0x000000ff00007207 */ /* 0x000fe40000800000 */
[----:B------:R-:W-:Y:S01]  /*ffc0*/  LOP3.LUT R2, R7, R2, RZ, 0x3c, !PT ;  /* 0x0000000207027212 */ /* 0x000fe200078e3cff */
[----:B-1----:R-:W-:Y:S06]  /*ffd0*/  @!P0 BRA `(.L_x_316) ;  /* 0x0000000000d88947 */ /* 0x002fec0003800000 */
.L_x_327:
[----:B------:R-:W-:Y:S01]  /*ffe0*/  IMAD R3, R0, 0x8, R3 ;  /* 0x0000000800037824 */ /* 0x000fe200078e0203 */
[----:B------:R-:W-:-:S07]  /*fff0*/  SHF.L.U32 R0, R2, 0x1f, RZ ;  /* 0x0000001f02007819 */ /* 0x000fce00000006ff */
.L_x_317:
[----:B--2---:R2:W3:Y:S02]  /*10000*/  SYNCS.PHASECHK.TRANS64.TRYWAIT P0, [R3+URZ], R0 ;  /* 0x00000000030075a7 */ /* 0x0044e4000800017f */
[----:B---3--:R-:W-:Y:S05]  /*10010*/  @!P0 NANOSLEEP.SYNCS 0x989680 ;  /* 0x009896800000895d */ /* 0x008fea0003900000 */
[----:B------:R-:W3:Y:S02]  /*10020*/  @!P0 SYNCS.PHASECHK.TRANS64 P0, [R3+URZ], R0 ;  /* 0x00000000030085a7 */ /* 0x000ee4000800007f */
[----:B---3--:R-:W-:Y:S05]  /*10030*/  @!P0 BRA `(.L_x_317) ;  /* 0xfffffffc00f08947 */ /* 0x008fea000383ffff */
.L_x_312:
[----:B------:R-:W-:Y:S05]  /*10040*/  BSYNC B0 ;  /* 0x0000000000007941 */ /* 0x000fea0003800000 */
.L_x_311:
[----:B------:R-:W-:Y:S05]  /*10050*/  EXIT ;  /* 0x000000000000794d */ /* 0x000fea0003800000 */
.L_x_17:
[----:B-1----:R-:W-:-:S04]  /*10060*/  IMAD.U32 R3, RZ, RZ, UR6 ;  /* 0x00000006ff037e24 */ /* 0x002fc8000f8e00ff */
[----:B------:R1:W2:Y:S03]  /*10070*/  SYNCS.PHASECHK.TRANS64.TRYWAIT P0, [R3+URZ], R0 ;  /* 0x00000000030075a7 */ /* 0x0002a6000800017f */
[----:B--2---:R-:W-:Y:S05]  /*10080*/  @!P0 NANOSLEEP.SYNCS 0x989680 ;  /* 0x009896800000895d */ /* 0x004fea0003900000 */
[----:B------:R-:W2:Y:S02]  /*10090*/  @!P0 SYNCS.PHASECHK.TRANS64 P0, [R3+URZ], R0 ;  /* 0x00000000030085a7 */ /* 0x000ea4000800007f */
[----:B--2---:R-:W-:Y:S05]  /*100a0*/  @!P0 BRA `(.L_x_17) ;  /* 0xfffffffc00ec8947 */ /* 0x004fea000383ffff */
[----:B------:R-:W-:Y:S05]  /*100b0*/  BRA `(.L_x_16) ;  /* 0xffffff1800a47947 */ /* 0x000fea000383ffff */
.L_x_23:
[----:B-----5:R2:W-:Y:S02]  /*100c0*/  STL [R1+0x80], R0 ;  /* 0x0000800001007387 */ /* 0x0205e40000100800 */
[----:B--2---:R-:W-:-:S04]  /*100d0*/  IMAD.U32 R0, RZ, RZ, UR9 ;  /* 0x00000009ff007e24 */ /* 0x004fc8000f8e00ff */
[----:B------:R2:W3:Y:S03]  /*100e0*/  SYNCS.PHASECHK.TRANS64.TRYWAIT P0, [R0+URZ], R229 ;  /* 0x000000e5000075a7 */ /* 0x0004e6000800017f */
[----:B---3--:R-:W-:Y:S05]  /*100f0*/  @!P0 NANOSLEEP.SYNCS 0x989680 ;  /* 0x009896800000895d */ /* 0x008fea0003900000 */
[----:B------:R2:W3:Y:S02]  /*10100*/  @!P0 SYNCS.PHASECHK.TRANS64 P0, [R0+URZ], R229 ;  /* 0x000000e5000085a7 */ /* 0x0004e4000800007f */
[----:B--2---:R2:W5:Y:S02]  /*10110*/  LDL.LU R0, [R1+0x80] ;  /* 0x0000800001007983 */ /* 0x0045640000300800 */
[----:B--23--:R-:W-:Y:S05]  /*10120*/  @!P0 BRA `(.L_x_23) ;  /* 0xfffffffc00e48947 */ /* 0x00cfea000383ffff */
[----:B------:R-:W-:Y:S05]  /*10130*/  BRA `(.L_x_22) ;  /* 0xffffff2c00447947 */ /* 0x000fea000383ffff */
.L_x_298:
[----:B------:R-:W-:Y:S01]  /*10140*/  BSSY B1, `(.L_x_318) ;  /* 0x0000006000017945 */ /* 0x000fe20003800000 */
[----:B------:R-:W-:-:S07]  /*10150*/  IMAD.MOV.U32 R2, RZ, RZ, -0x1 ;  /* 0xffffffffff027424 */ /* 0x000fce00078e00ff */
[----:B------:R-:W-:Y:S05]  /*10160*/  WARPSYNC.COLLECTIVE R2, `(.L_x_319) ;  /* 0x00000000020c7348 */ /* 0x000fea0003c00000 */
[----:B------:R-:W-:Y:S02]  /*10170*/  ELECT P1, UR62, PT ;  /* 0x00000000003e782f */ /* 0x000fe40003820000 */
[----:B------:R-:W-:Y:S01]  /*10180*/  MOV R2, UR62 ;  /* 0x0000003e00027c02 */ /* 0x000fe20008000f00 */
[----:B------:R-:W-:Y:S10]  /*10190*/  ENDCOLLECTIVE ;  /* 0x000000000000791b */ /* 0x000ff40003800000 */
.L_x_319:
[----:B------:R-:W-:Y:S05]  /*101a0*/  BSYNC B1 ;  /* 0x0000000000017941 */ /* 0x000fea0003800000 */
.L_x_318:
[----:B------:R-:W-:Y:S05]  /*101b0*/  BRA `(.L_x_320) ;  /* 0xfffffff000187947 */ /* 0x000fea000383ffff */
.L_x_301:
[----:B-1----:R1:W2:Y:S02]  /*101c0*/  SYNCS.PHASECHK.TRANS64.TRYWAIT P1, [R13+URZ+0x20], R4 ;  /* 0x000020040d0075a7 */ /* 0x0022a4000802017f */
[----:B--2---:R-:W-:Y:S05]  /*101d0*/  @!P1 NANOSLEEP.SYNCS 0x989680 ;  /* 0x009896800000995d */ /* 0x004fea0003900000 */
[----:B------:R-:W2:Y:S02]  /*101e0*/  @!P1 SYNCS.PHASECHK.TRANS64 P1, [R13+URZ+0x20], R4 ;  /* 0x000020040d0095a7 */ /* 0x000ea4000802007f */
[----:B--2---:R-:W-:Y:S05]  /*101f0*/  @!P1 BRA `(.L_x_301) ;  /* 0xfffffffc00f09947 */ /* 0x004fea000383ffff */
[----:B------:R-:W-:Y:S05]  /*10200*/  BRA `(.L_x_321) ;  /* 0xfffffff0004c7947 */ /* 0x000fea000383ffff */
.L_x_310:
[----:B------:R-:W-:Y:S01]  /*10210*/  BSSY B0, `(.L_x_322) ;  /* 0x0000006000007945 */ /* 0x000fe20003800000 */
[----:B------:R-:W-:-:S07]  /*10220*/  IMAD.MOV.U32 R2, RZ, RZ, -0x1 ;  /* 0xffffffffff027424 */ /* 0x000fce00078e00ff */
[----:B------:R-:W-:Y:S05]  /*10230*/  WARPSYNC.COLLECTIVE R2, `(.L_x_323) ;  /* 0x00000000020c7348 */ /* 0x000fea0003c00000 */
[----:B------:R-:W-:Y:S02]  /*10240*/  ELECT P1, UR62, PT ;  /* 0x00000000003e782f */ /* 0x000fe40003820000 */
[----:B------:R-:W-:Y:S01]  /*10250*/  MOV R2, UR62 ;  /* 0x0000003e00027c02 */ /* 0x000fe20008000f00 */
[----:B------:R-:W-:Y:S10]  /*10260*/  ENDCOLLECTIVE ;  /* 0x000000000000791b */ /* 0x000ff40003800000 */
.L_x_323:
[----:B------:R-:W-:Y:S05]  /*10270*/  BSYNC B0 ;  /* 0x0000000000007941 */ /* 0x000fea0003800000 */
.L_x_322:
[----:B------:R-:W-:Y:S01]  /*10280*/  PLOP3.LUT P0, PT, P1, PT, PT, 0x80, 0x0 ;  /* 0x000000000000781c */ /* 0x000fe20000f0f070 */
[----:B------:R-:W-:-:S12]  /*10290*/  BRA `(.L_x_324) ;  /* 0xfffffff800b87947 */ /* 0x000fd8000383ffff */
.L_x_314:
[----:B0-----:R0:W1:Y:S02]  /*102a0*/  SYNCS.PHASECHK.TRANS64.TRYWAIT P0, [R7+URZ], R2 ;  /* 0x00000002070075a7 */ /* 0x001064000800017f */
[----:B-1----:R-:W-:Y:S05]  /*102b0*/  @!P0 NANOSLEEP.SYNCS 0x989680 ;  /* 0x009896800000895d */ /* 0x002fea0003900000 */
[----:B------:R-:W1:Y:S02]  /*102c0*/  @!P0 SYNCS.PHASECHK.TRANS64 P0, [R7+URZ], R2 ;  /* 0x00000002070085a7 */ /* 0x000e64000800007f */
[----:B-1----:R-:W-:Y:S05]  /*102d0*/  @!P0 BRA `(.L_x_314) ;  /* 0xfffffffc00f08947 */ /* 0x002fea000383ffff */
[----:B------:R-:W-:Y:S05]  /*102e0*/  BRA `(.L_x_325) ;  /* 0xfffffff800fc7947 */ /* 0x000fea000383ffff */
.L_x_315:
[----:B0-----:R0:W1:Y:S02]  /*102f0*/  SYNCS.PHASECHK.TRANS64.TRYWAIT P0, [R9+URZ], R4 ;  /* 0x00000004090075a7 */ /* 0x001064000800017f */
[----:B-1----:R-:W-:Y:S05]  /*10300*/  @!P0 NANOSLEEP.SYNCS 0x989680 ;  /* 0x009896800000895d */ /* 0x002fea0003900000 */
[----:B------:R-:W1:Y:S02]  /*10310*/  @!P0 SYNCS.PHASECHK.TRANS64 P0, [R9+URZ], R4 ;  /* 0x00000004090085a7 */ /* 0x000e64000800007f */
[----:B-1----:R-:W-:Y:S05]  /*10320*/  @!P0 BRA `(.L_x_315) ;  /* 0xfffffffc00f08947 */ /* 0x002fea000383ffff */
[----:B------:R-:W-:Y:S05]  /*10330*/  BRA `(.L_x_326) ;  /* 0xfffffffc000c7947 */ /* 0x000fea000383ffff */
.L_x_316:
[----:B-1----:R1:W2:Y:S02]  /*10340*/  SYNCS.PHASECHK.TRANS64.TRYWAIT P0, [R6+URZ], R5 ;  /* 0x00000005060075a7 */ /* 0x0022a4000800017f */
[----:B--2---:R-:W-:Y:S05]  /*10350*/  @!P0 NANOSLEEP.SYNCS 0x989680 ;  /* 0x009896800000895d */ /* 0x004fea0003900000 */
[----:B------:R-:W2:Y:S02]  /*10360*/  @!P0 SYNCS.PHASECHK.TRANS64 P0, [R6+URZ], R5 ;  /* 0x00000005060085a7 */ /* 0x000ea4000800007f */
[----:B--2---:R-:W-:Y:S05]  /*10370*/  @!P0 BRA `(.L_x_316) ;  /* 0xfffffffc00f08947 */ /* 0x004fea000383ffff */
[----:B------:R-:W-:Y:S05]  /*10380*/  BRA `(.L_x_327) ;  /* 0xfffffffc00147947 */ /* 0x000fea000383ffff */
.L_x_328:
[----:B------:R-:W-:-:S00]  /*10390*/  BRA `(.L_x_328) ;  /* 0xfffffffc00fc7947 */ /* 0x000fc0000383ffff */
[----:B------:R-:W-:-:S00]  /*103a0*/  NOP ;  /* 0x0000000000007918 */ /* 0x000fc00000000000 */
        /* <DEDUP_REMOVED lines=13> */
.L_x_329:


//--------------------- .nv.shared._ZN7cutlass13device_kernelINS_4gemm6kernel13GemmUniversalIN4cute5tupleIJiiiiEEENS1_10collective13CollectiveMmaINS1_37MainloopSm90TmaGmmaWarpSpecializedFP8ILi4ENS5_IJNS4_1CILi1EEESB_SB_EEENS1_35KernelTmaWarpSpecializedCooperativeEEENS5_IJNSA_ILi128EEENSA_ILi256EEESF_EEENS_12float_e4m3_tENS5_IJlSB_lEEESI_SJ_NS4_8TiledMMAINS4_8MMA_AtomIJNS4_4SM904GMMA31MMA_64x256x32_F32E4M3E4M3_SS_TNILNSN_7ScaleInE1ELSP_1EEEEEENS4_6LayoutINS5_IJNSA_ILi2EEESB_SB_EEENS5_IJSB_NSA_ILi0EEESV_EEEEENS5_IJNS4_10UnderscoreESY_SY_EEEEENS4_13SM90_TMA_LOADENS4_14ComposedLayoutINS4_7SwizzleILi3ELi4ELi3EEENS4_18smem_ptr_flag_bitsILi8EEENSS_INS5_IJNSA_ILi8EEESF_EEENS5_IJSF_SB_EEEEEEEvNS4_8identityES11_S1B_vS1C_EENS_8epilogue10collective6detail29Sm90TmaWarpSpecializedAdapterINS1F_15DefaultEpilogueISI_SJ_SJ_NS1E_6thread17LinearCombinationISI_Li1EffLNS1J_9ScaleType4KindE0ELNS_15FloatRoundStyleE2ESI_EENS1_15EpilogueDefaultEEEEEvvEEEEvNT_6ParamsE --------------------------
	.section	.nv.shared._ZN7cutlass13device_kernelINS_4gemm6kernel13GemmUniversalIN4cute5tupleIJiiiiEEENS1_10collective13CollectiveMmaINS1_37MainloopSm90TmaGmmaWarpSpecializedFP8ILi4ENS5_IJNS4_1CILi1EEESB_SB_EEENS1_35KernelTmaWarpSpecializedCooperativeEEENS5_IJNSA_ILi128EEENSA_ILi256EEESF_EEENS_12float_e4m3_tENS5_IJlSB_lEEESI_SJ_NS4_8TiledMMAINS4_8MMA_AtomIJNS4_4SM904GMMA31MMA_64x256x32_F32E4M3E4M3_SS_TNILNSN_7ScaleInE1ELSP_1EEEEEENS4_6LayoutINS5_IJNSA_ILi2EEESB_SB_EEENS5_IJSB_NSA_ILi0EEESV_EEEEENS5_IJNS4_10UnderscoreESY_SY_EEEEENS4_13SM90_TMA_LOADENS4_14ComposedLayoutINS4_7SwizzleILi3ELi4ELi3EEENS4_18smem_ptr_flag_bitsILi8EEENSS_INS5_IJNSA_ILi8EEESF_EEENS5_IJSF_SB_EEEEEEEvNS4_8identityES11_S1B_vS1C_EENS_8epilogue10collective6detail29Sm90TmaWarpSpecializedAdapterINS1F_15DefaultEpilogueISI_SJ_SJ_NS1E_6thread17LinearCombinationISI_Li1EffLNS1J_9ScaleType4KindE0ELNS_15FloatRoundStyleE2ESI_EENS1_15EpilogueDefaultEEEEEvvEEEEvNT_6ParamsE,"aw",@nobits
	.sectionflags	@""
	.align	16
	.zero		1024


//--------------------- .nv.shared.reserved.0     --------------------------
	.section	.nv.shared.reserved.0,"aw",@nobits
	.weak		__nv_reservedSMEM_offset_0_alias
	.size		__nv_reservedSMEM_offset_0_alias, 0, 0
	.other		__nv_reservedSMEM_offset_0_alias,@"STO_CUDA_RESERVED_SHARED STV_DEFAULT"
__nv_reservedSMEM_offset_0_alias:
	.zero		0


//--------------------- .nv.global                --------------------------
	.section	.nv.global,"aw",@nobits
.nv.global:
	.type		_ZN39_INTERNAL_ae6fa5e3_4_k_cu_f52c57a1_45164cute1_E,@object
	.size		_ZN39_INTERNAL_ae6fa5e3_4_k_cu_f52c57a1_45164cute1_E,(_ZN39_INTERNAL_ae6fa5e3_4_k_cu_f52c57a1_45164cuda3std3__45__cpo6cbeginE - _ZN39_INTERNAL_ae6fa5e3_4_k_cu_f52c57a1_45164cute1_E)
_ZN39_INTERNAL_ae6fa5e3_4_k_cu_f52c57a1_45164cute1_E:
	.zero		1
	.type		_ZN39_INTERNAL_ae6fa5e3_4_k_cu_f52c57a1_45164cuda3std3__45__cpo6cbeginE,@object
	.size		_ZN39_INTERNAL_ae6fa5e3_4_k_cu_f52c57a1_45164cuda3std3__45__cpo6cbeginE,(_ZN39_INTERNAL_ae6fa5e3_4_k_cu_f52c57a1_45164cuda3std3__48in_placeE - _ZN39_INTERNAL_ae6fa5e3_4_k_cu_f52c57a1_45164cuda3std3__45__cpo6cbeginE)
_ZN39_INTERNAL_ae6fa5e3_4_k_cu_f52c57a1_45164cuda3std3__45__cpo6cbeginE:
	.zero		1
	.type		_ZN39_INTERNAL_ae6fa5e3_4_k_cu_f52c57a1_45164cuda3std3__48in_placeE,@object
	.size		_ZN39_INTERNAL_ae6fa5e3_4_k_cu_f52c57a1_45164cuda3std3__48in_placeE,(_ZN39_INTERNAL_ae6fa5e3_4_k_cu_f52c57a1_45164cuda3std6ranges3__45__cpo9iter_moveE - _ZN39_INTERNAL_ae6fa5e3_4_k_cu_f52c57a1_45164cuda3std3__48in_placeE)
_ZN39_INTERNAL_ae6fa5e3_4_k_cu_f52c57a1_45164cuda3std3__48in_placeE:
	.zero		1
	.type		_ZN39_INTERNAL_ae6fa5e3_4_k_cu_f52c57a1_45164cuda3std6ranges3__45__cpo9iter_moveE,@object
	.size		_ZN39_INTERNAL_ae6fa5e3_4_k_cu_f52c57a1_45164cuda3std6ranges3__45__cpo9iter_moveE,(_ZN39_INTERNAL_ae6fa5e3_4_k_cu_f52c57a1_45164cuda3std3__45__cpo5beginE - _ZN39_INTERNAL_ae6fa5e3_4_k_cu_f52c57a1_45164cuda3std6ranges3__45__cpo9iter_moveE)
_ZN39_INTERNAL_ae6fa5e3_4_k_cu_f52c57a1_45164cuda3std6ranges3__45__cpo9iter_moveE:
	.zero		1
	.type		_ZN39_INTERNAL_ae6fa5e3_4_k_cu_f52c57a1_45164cuda3std3__45__cpo5beginE,@object
	.size		_ZN39_INTERNAL_ae6fa5e3_4_k_cu_f52c57a1_45164cuda3std3__45__cpo5beginE,(_ZN39_INTERNAL_ae6fa5e3_4_k_cu_f52c57a1_45164cuda3std3__441_GLOBAL__N__ae6fa5e3_4_k_cu_f52c57a1_45166ignoreE - _ZN39_INTERNAL_ae6fa5e3_4_k_cu_f52c57a1_45164cuda3std3__45__cpo5beginE)
_ZN39_INTERNAL_ae6fa5e3_4_k_cu_f52c57a1_45164cuda3std3__45__cpo5beginE:
	.zero		1
	.type		_ZN39_INTERNAL_ae6fa5e3_4_k_cu_f52c57a1_45164cuda3std3__441_GLOBAL__N__ae6fa5e3_4_k_cu_f52c57a1_45166ignoreE,@object
	.size		_ZN39_INTERNAL_ae6fa5e3_4_k_cu_f52c57a1_45164cuda3std3__441_GLOBAL__N__ae6fa5e3_4_k_cu_f52c57a1_45166ignoreE,(_ZN39_INTERNAL_ae6fa5e3_4_k_cu_f52c57a1_45164cute7productE - _ZN39_INTERNAL_ae6fa5e3_4_k_cu_f52c57a1_45164cuda3std3__441_GLOBAL__N__ae6fa5e3_4_k_cu_f52c57a1_45166ignoreE)
_ZN39_INTERNAL_ae6fa5e3_4_k_cu_f52c57a1_45164cuda3std3__441_GLOBAL__N__ae6fa5e3_4_k_cu_f52c57a1_45166ignoreE:
	.zero		1
	.type		_ZN39_INTERNAL_ae6fa5e3_4_k_cu_f52c57a1_45164cute7productE,@object
	.size		_ZN39_INTERNAL_ae6fa5e3_4_k_cu_f52c57a1_45164cute7productE,(_ZN39_INTERNAL_ae6fa5e3_4_k_cu_f52c57a1_45164cuda3std3__45__cpo3endE - _ZN39_INTERNAL_ae6fa5e3_4_k_cu_f52c57a1_45164cute7productE)
_ZN39_INTERNAL_ae6fa5e3_4_k_cu_f52c57a1_45164cute7productE:
	.zero		1
	.type		_ZN39_INTERNAL_ae6fa5e3_4_k_cu_f52c57a1_45164cuda3std3__45__cpo3endE,@object
	.size		_ZN39_INTERNAL_ae6fa5e3_4_k_cu_f52c57a1_45164cuda3std3__45__cpo3endE,(_ZN39_INTERNAL_ae6fa5e3_4_k_cu_f52c57a1_45164cuda3std3__419piecewise_constructE - _ZN39_INTERNAL_ae6fa5e3_4_k_cu_f52c57a1_45164cuda3std3__45__cpo3endE)
_ZN39_INTERNAL_ae6fa5e3_4_k_cu_f52c57a1_45164cuda3std3__45__cpo3endE:
	.zero		1
	.type		_ZN39_INTERNAL_ae6fa5e3_4_k_cu_f52c57a1_45164cuda3std3__419piecewise_constructE,@object
	.size		_ZN39_INTERNAL_ae6fa5e3_4_k_cu_f52c57a1_45164cuda3std3__419piecewise_constructE,(_ZN39_INTERNAL_ae6fa5e3_4_k_cu_f52c57a1_45164cuda3std3__45__cpo4cendE - _ZN39_INTERNAL_ae6fa5e3_4_k_cu_f52c57a1_45164cuda3std3__419piecewise_constructE)
_ZN39_INTERNAL_ae6fa5e3_4_k_cu_f52c57a1_45164cuda3std3__419piecewise_constructE:
	.zero		1
	.type		_ZN39_INTERNAL_ae6fa5e3_4_k_cu_f52c57a1_45164cuda3std3__45__cpo4cendE,@object
	.size		_ZN39_INTERNAL_ae6fa5e3_4_k_cu_f52c57a1_45164cuda3std3__45__cpo4cendE,(_ZN39_INTERNAL_ae6fa5e3_4_k_cu_f52c57a1_45164cuda3std6ranges3__45__cpo4swapE - _ZN39_INTERNAL_ae6fa5e3_4_k_cu_f52c57a1_45164cuda3std3__45__cpo4cendE)
_ZN39_INTERNAL_ae6fa5e3_4_k_cu_f52c57a1_45164cuda3std3__45__cpo4cendE:
	.zero		1
	.type		_ZN39_INTERNAL_ae6fa5e3_4_k_cu_f52c57a1_45164cuda3std6ranges3__45__cpo4swapE,@object
	.size		_ZN39_INTERNAL_ae6fa5e3_4_k_cu_f52c57a1_45164cuda3std6ranges3__45__cpo4swapE,(.L_7 - _ZN39_INTERNAL_ae6fa5e3_4_k_cu_f52c57a1_45164cuda3std6ranges3__45__cpo4swapE)
_ZN39_INTERNAL_ae6fa5e3_4_k_cu_f52c57a1_45164cuda3std6ranges3__45__cpo4swapE:
	.zero		1
.L_7:


//--------------------- .nv.constant0._ZN7cutlass13device_kernelINS_4gemm6kernel13GemmUniversalIN4cute5tupleIJiiiiEEENS1_10collective13CollectiveMmaINS1_37MainloopSm90TmaGmmaWarpSpecializedFP8ILi4ENS5_IJNS4_1CILi1EEESB_SB_EEENS1_35KernelTmaWarpSpecializedCooperativeEEENS5_IJNSA_ILi128EEENSA_ILi256EEESF_EEENS_12float_e4m3_tENS5_IJlSB_lEEESI_SJ_NS4_8TiledMMAINS4_8MMA_AtomIJNS4_4SM904GMMA31MMA_64x256x32_F32E4M3E4M3_SS_TNILNSN_7ScaleInE1ELSP_1EEEEEENS4_6LayoutINS5_IJNSA_ILi2EEESB_SB_EEENS5_IJSB_NSA_ILi0EEESV_EEEEENS5_IJNS4_10UnderscoreESY_SY_EEEEENS4_13SM90_TMA_LOADENS4_14ComposedLayoutINS4_7SwizzleILi3ELi4ELi3EEENS4_18smem_ptr_flag_bitsILi8EEENSS_INS5_IJNSA_ILi8EEESF_EEENS5_IJSF_SB_EEEEEEEvNS4_8identityES11_S1B_vS1C_EENS_8epilogue10collective6detail29Sm90TmaWarpSpecializedAdapterINS1F_15DefaultEpilogueISI_SJ_SJ_NS1E_6thread17LinearCombinationISI_Li1EffLNS1J_9ScaleType4KindE0ELNS_15FloatRoundStyleE2ESI_EENS1_15EpilogueDefaultEEEEEvvEEEEvNT_6ParamsE --------------------------
	.section	.nv.constant0._ZN7cutlass13device_kernelINS_4gemm6kernel13GemmUniversalIN4cute5tupleIJiiiiEEENS1_10collective13CollectiveMmaINS1_37MainloopSm90TmaGmmaWarpSpecializedFP8ILi4ENS5_IJNS4_1CILi1EEESB_SB_EEENS1_35KernelTmaWarpSpecializedCooperativeEEENS5_IJNSA_ILi128EEENSA_ILi256EEESF_EEENS_12float_e4m3_tENS5_IJlSB_lEEESI_SJ_NS4_8TiledMMAINS4_8MMA_AtomIJNS4_4SM904GMMA31MMA_64x256x32_F32E4M3E4M3_SS_TNILNSN_7ScaleInE1ELSP_1EEEEEENS4_6LayoutINS5_IJNSA_ILi2EEESB_SB_EEENS5_IJSB_NSA_ILi0EEESV_EEEEENS5_IJNS4_10UnderscoreESY_SY_EEEEENS4_13SM90_TMA_LOADENS4_14ComposedLayoutINS4_7SwizzleILi3ELi4ELi3EEENS4_18smem_ptr_flag_bitsILi8EEENSS_INS5_IJNSA_ILi8EEESF_EEENS5_IJSF_SB_EEEEEEEvNS4_8identityES11_S1B_vS1C_EENS_8epilogue10collective6detail29Sm90TmaWarpSpecializedAdapterINS1F_15DefaultEpilogueISI_SJ_SJ_NS1E_6thread17LinearCombinationISI_Li1EffLNS1J_9ScaleType4KindE0ELNS_15FloatRoundStyleE2ESI_EENS1_15EpilogueDefaultEEEEEvvEEEEvNT_6ParamsE,"a",@progbits
	.sectionflags	@""
	.align	4
.nv.constant0._ZN7cutlass13device_kernelINS_4gemm6kernel13GemmUniversalIN4cute5tupleIJiiiiEEENS1_10collective13CollectiveMmaINS1_37MainloopSm90TmaGmmaWarpSpecializedFP8ILi4ENS5_IJNS4_1CILi1EEESB_SB_EEENS1_35KernelTmaWarpSpecializedCooperativeEEENS5_IJNSA_ILi128EEENSA_ILi256EEESF_EEENS_12float_e4m3_tENS5_IJlSB_lEEESI_SJ_NS4_8TiledMMAINS4_8MMA_AtomIJNS4_4SM904GMMA31MMA_64x256x32_F32E4M3E4M3_SS_TNILNSN_7ScaleInE1ELSP_1EEEEEENS4_6LayoutINS5_IJNSA_ILi2EEESB_SB_EEENS5_IJSB_NSA_ILi0EEESV_EEEEENS5_IJNS4_10UnderscoreESY_SY_EEEEENS4_13SM90_TMA_LOADENS4_14ComposedLayoutINS4_7SwizzleILi3ELi4ELi3EEENS4_18smem_ptr_flag_bitsILi8EEENSS_INS5_IJNSA_ILi8EEESF_EEENS5_IJSF_SB_EEEEEEEvNS4_8identityES11_S1B_vS1C_EENS_8epilogue10collective6detail29Sm90TmaWarpSpecializedAdapterINS1F_15DefaultEpilogueISI_SJ_SJ_NS1E_6thread17LinearCombinationISI_Li1EffLNS1J_9ScaleType4KindE0ELNS_15FloatRoundStyleE2ESI_EENS1_15EpilogueDefaultEEEEEvvEEEEvNT_6ParamsE:
	.zero		1664


//--------------------- SYMBOLS --------------------------

	.type		.nv.reservedSmem.offset0,@object
	.size		.nv.reservedSmem.offset0,0x4
